//
// Generated by NVIDIA NVVM Compiler
//
// Compiler Build ID: CL-36424714
// Cuda compilation tools, release 13.0, V13.0.88
// Based on NVVM 20.0.0
//

.version 9.0
.target sm_100
.address_size 64

	// .globl	_Z24MatmulCoarsenedKernelRefPKfS0_Pfiii
// _ZZ24MatmulCoarsenedKernelRefPKfS0_PfiiiE2As has been demoted
// _ZZ24MatmulCoarsenedKernelRefPKfS0_PfiiiE2Bs has been demoted

.visible .entry _Z24MatmulCoarsenedKernelRefPKfS0_Pfiii(
	.param .u64 .ptr .align 1 _Z24MatmulCoarsenedKernelRefPKfS0_Pfiii_param_0,
	.param .u64 .ptr .align 1 _Z24MatmulCoarsenedKernelRefPKfS0_Pfiii_param_1,
	.param .u64 .ptr .align 1 _Z24MatmulCoarsenedKernelRefPKfS0_Pfiii_param_2,
	.param .u32 _Z24MatmulCoarsenedKernelRefPKfS0_Pfiii_param_3,
	.param .u32 _Z24MatmulCoarsenedKernelRefPKfS0_Pfiii_param_4,
	.param .u32 _Z24MatmulCoarsenedKernelRefPKfS0_Pfiii_param_5
)
{
	.reg .pred 	%p<30>;
	.reg .b32 	%r<56>;
	.reg .b32 	%f<183>;
	.reg .b64 	%rd<23>;
	// demoted variable
	.shared .align 4 .b8 _ZZ24MatmulCoarsenedKernelRefPKfS0_PfiiiE2As[1024];
	// demoted variable
	.shared .align 4 .b8 _ZZ24MatmulCoarsenedKernelRefPKfS0_PfiiiE2Bs[4096];
	ld.param.u64 	%rd6, [_Z24MatmulCoarsenedKernelRefPKfS0_Pfiii_param_0];
	ld.param.u64 	%rd7, [_Z24MatmulCoarsenedKernelRefPKfS0_Pfiii_param_1];
	ld.param.u64 	%rd8, [_Z24MatmulCoarsenedKernelRefPKfS0_Pfiii_param_2];
	ld.param.u32 	%r28, [_Z24MatmulCoarsenedKernelRefPKfS0_Pfiii_param_3];
	ld.param.u32 	%r29, [_Z24MatmulCoarsenedKernelRefPKfS0_Pfiii_param_4];
	ld.param.u32 	%r30, [_Z24MatmulCoarsenedKernelRefPKfS0_Pfiii_param_5];
	cvta.to.global.u64 	%rd1, %rd7;
	cvta.to.global.u64 	%rd2, %rd8;
	mov.u32 	%r52, %tid.y;
	mov.u32 	%r50, %tid.x;
	mov.u32 	%r31, %ctaid.y;
	shl.b32 	%r32, %r31, 4;
	mov.u32 	%r33, %ctaid.x;
	shl.b32 	%r3, %r33, 6;
	add.s32 	%r4, %r32, %r52;
	add.s32 	%r5, %r3, %r50;
	setp.lt.s32 	%p1, %r29, 1;
	mov.f32 	%f174, 0f00000000;
	mov.f32 	%f175, %f174;
	mov.f32 	%f176, %f174;
	mov.f32 	%f177, %f174;
	@%p1 bra 	$L__BB0_13;
	add.s32 	%r34, %r29, 15;
	shr.u32 	%r35, %r34, 4;
	shl.b32 	%r36, %r52, 6;
	mov.u32 	%r37, _ZZ24MatmulCoarsenedKernelRefPKfS0_PfiiiE2As;
	add.s32 	%r6, %r37, %r36;
	shl.b32 	%r38, %r50, 2;
	add.s32 	%r7, %r6, %r38;
	shl.b32 	%r39, %r52, 8;
	mov.u32 	%r40, _ZZ24MatmulCoarsenedKernelRefPKfS0_PfiiiE2Bs;
	add.s32 	%r41, %r40, %r38;
	add.s32 	%r8, %r41, 3840;
	add.s32 	%r9, %r41, %r39;
	neg.s32 	%r55, %r35;
	mul.lo.s32 	%r54, %r52, %r30;
	shl.b32 	%r12, %r30, 4;
	add.s32 	%r42, %r50, %r54;
	add.s32 	%r53, %r42, %r3;
	mad.lo.s32 	%r51, %r29, %r4, %r50;
	cvta.to.global.u64 	%rd3, %rd6;
	mov.f32 	%f174, 0f00000000;
	cvt.s64.s32 	%rd14, %r5;
$L__BB0_2:
	setp.ge.s32 	%p2, %r4, %r28;
	setp.ge.s32 	%p3, %r50, %r29;
	mov.f32 	%f178, 0f00000000;
	or.pred  	%p4, %p2, %p3;
	@%p4 bra 	$L__BB0_4;
	mul.wide.u32 	%rd9, %r51, 4;
	add.s64 	%rd10, %rd3, %rd9;
	ld.global.nc.f32 	%f178, [%rd10];
$L__BB0_4:
	setp.ge.s32 	%p5, %r5, %r30;
	st.shared.f32 	[%r7], %f178;
	setp.ge.s32 	%p6, %r52, %r29;
	mov.f32 	%f179, 0f00000000;
	or.pred  	%p7, %p6, %p5;
	@%p7 bra 	$L__BB0_6;
	mul.wide.s32 	%rd11, %r53, 4;
	add.s64 	%rd12, %rd1, %rd11;
	ld.global.nc.f32 	%f179, [%rd12];
$L__BB0_6:
	add.s32 	%r43, %r5, 16;
	setp.ge.s32 	%p9, %r43, %r30;
	st.shared.f32 	[%r9], %f179;
	cvt.s64.s32 	%rd13, %r54;
	add.s64 	%rd15, %rd14, %rd13;
	shl.b64 	%rd16, %rd15, 2;
	add.s64 	%rd4, %rd1, %rd16;
	mov.f32 	%f180, 0f00000000;
	or.pred  	%p10, %p6, %p9;
	@%p10 bra 	$L__BB0_8;
	ld.global.nc.f32 	%f180, [%rd4+64];
$L__BB0_8:
	add.s32 	%r44, %r5, 32;
	setp.ge.s32 	%p12, %r44, %r30;
	st.shared.f32 	[%r9+64], %f180;
	mov.f32 	%f181, 0f00000000;
	or.pred  	%p13, %p6, %p12;
	@%p13 bra 	$L__BB0_10;
	ld.global.nc.f32 	%f181, [%rd4+128];
$L__BB0_10:
	add.s32 	%r45, %r5, 48;
	setp.ge.s32 	%p15, %r45, %r30;
	st.shared.f32 	[%r9+128], %f181;
	mov.f32 	%f182, 0f00000000;
	or.pred  	%p16, %p6, %p15;
	@%p16 bra 	$L__BB0_12;
	ld.global.nc.f32 	%f182, [%rd4+192];
$L__BB0_12:
	st.shared.f32 	[%r9+192], %f182;
	bar.sync 	0;
	ld.shared.f32 	%f30, [%r6];
	ld.shared.f32 	%f31, [%r8+-3840];
	fma.rn.f32 	%f32, %f30, %f31, %f177;
	ld.shared.f32 	%f33, [%r8+-3776];
	fma.rn.f32 	%f34, %f30, %f33, %f176;
	ld.shared.f32 	%f35, [%r8+-3712];
	fma.rn.f32 	%f36, %f30, %f35, %f175;
	ld.shared.f32 	%f37, [%r8+-3648];
	fma.rn.f32 	%f38, %f30, %f37, %f174;
	ld.shared.f32 	%f39, [%r6+4];
	ld.shared.f32 	%f40, [%r8+-3584];
	fma.rn.f32 	%f41, %f39, %f40, %f32;
	ld.shared.f32 	%f42, [%r8+-3520];
	fma.rn.f32 	%f43, %f39, %f42, %f34;
	ld.shared.f32 	%f44, [%r8+-3456];
	fma.rn.f32 	%f45, %f39, %f44, %f36;
	ld.shared.f32 	%f46, [%r8+-3392];
	fma.rn.f32 	%f47, %f39, %f46, %f38;
	ld.shared.f32 	%f48, [%r6+8];
	ld.shared.f32 	%f49, [%r8+-3328];
	fma.rn.f32 	%f50, %f48, %f49, %f41;
	ld.shared.f32 	%f51, [%r8+-3264];
	fma.rn.f32 	%f52, %f48, %f51, %f43;
	ld.shared.f32 	%f53, [%r8+-3200];
	fma.rn.f32 	%f54, %f48, %f53, %f45;
	ld.shared.f32 	%f55, [%r8+-3136];
	fma.rn.f32 	%f56, %f48, %f55, %f47;
	ld.shared.f32 	%f57, [%r6+12];
	ld.shared.f32 	%f58, [%r8+-3072];
	fma.rn.f32 	%f59, %f57, %f58, %f50;
	ld.shared.f32 	%f60, [%r8+-3008];
	fma.rn.f32 	%f61, %f57, %f60, %f52;
	ld.shared.f32 	%f62, [%r8+-2944];
	fma.rn.f32 	%f63, %f57, %f62, %f54;
	ld.shared.f32 	%f64, [%r8+-2880];
	fma.rn.f32 	%f65, %f57, %f64, %f56;
	ld.shared.f32 	%f66, [%r6+16];
	ld.shared.f32 	%f67, [%r8+-2816];
	fma.rn.f32 	%f68, %f66, %f67, %f59;
	ld.shared.f32 	%f69, [%r8+-2752];
	fma.rn.f32 	%f70, %f66, %f69, %f61;
	ld.shared.f32 	%f71, [%r8+-2688];
	fma.rn.f32 	%f72, %f66, %f71, %f63;
	ld.shared.f32 	%f73, [%r8+-2624];
	fma.rn.f32 	%f74, %f66, %f73, %f65;
	ld.shared.f32 	%f75, [%r6+20];
	ld.shared.f32 	%f76, [%r8+-2560];
	fma.rn.f32 	%f77, %f75, %f76, %f68;
	ld.shared.f32 	%f78, [%r8+-2496];
	fma.rn.f32 	%f79, %f75, %f78, %f70;
	ld.shared.f32 	%f80, [%r8+-2432];
	fma.rn.f32 	%f81, %f75, %f80, %f72;
	ld.shared.f32 	%f82, [%r8+-2368];
	fma.rn.f32 	%f83, %f75, %f82, %f74;
	ld.shared.f32 	%f84, [%r6+24];
	ld.shared.f32 	%f85, [%r8+-2304];
	fma.rn.f32 	%f86, %f84, %f85, %f77;
	ld.shared.f32 	%f87, [%r8+-2240];
	fma.rn.f32 	%f88, %f84, %f87, %f79;
	ld.shared.f32 	%f89, [%r8+-2176];
	fma.rn.f32 	%f90, %f84, %f89, %f81;
	ld.shared.f32 	%f91, [%r8+-2112];
	fma.rn.f32 	%f92, %f84, %f91, %f83;
	ld.shared.f32 	%f93, [%r6+28];
	ld.shared.f32 	%f94, [%r8+-2048];
	fma.rn.f32 	%f95, %f93, %f94, %f86;
	ld.shared.f32 	%f96, [%r8+-1984];
	fma.rn.f32 	%f97, %f93, %f96, %f88;
	ld.shared.f32 	%f98, [%r8+-1920];
	fma.rn.f32 	%f99, %f93, %f98, %f90;
	ld.shared.f32 	%f100, [%r8+-1856];
	fma.rn.f32 	%f101, %f93, %f100, %f92;
	ld.shared.f32 	%f102, [%r6+32];
	ld.shared.f32 	%f103, [%r8+-1792];
	fma.rn.f32 	%f104, %f102, %f103, %f95;
	ld.shared.f32 	%f105, [%r8+-1728];
	fma.rn.f32 	%f106, %f102, %f105, %f97;
	ld.shared.f32 	%f107, [%r8+-1664];
	fma.rn.f32 	%f108, %f102, %f107, %f99;
	ld.shared.f32 	%f109, [%r8+-1600];
	fma.rn.f32 	%f110, %f102, %f109, %f101;
	ld.shared.f32 	%f111, [%r6+36];
	ld.shared.f32 	%f112, [%r8+-1536];
	fma.rn.f32 	%f113, %f111, %f112, %f104;
	ld.shared.f32 	%f114, [%r8+-1472];
	fma.rn.f32 	%f115, %f111, %f114, %f106;
	ld.shared.f32 	%f116, [%r8+-1408];
	fma.rn.f32 	%f117, %f111, %f116, %f108;
	ld.shared.f32 	%f118, [%r8+-1344];
	fma.rn.f32 	%f119, %f111, %f118, %f110;
	ld.shared.f32 	%f120, [%r6+40];
	ld.shared.f32 	%f121, [%r8+-1280];
	fma.rn.f32 	%f122, %f120, %f121, %f113;
	ld.shared.f32 	%f123, [%r8+-1216];
	fma.rn.f32 	%f124, %f120, %f123, %f115;
	ld.shared.f32 	%f125, [%r8+-1152];
	fma.rn.f32 	%f126, %f120, %f125, %f117;
	ld.shared.f32 	%f127, [%r8+-1088];
	fma.rn.f32 	%f128, %f120, %f127, %f119;
	ld.shared.f32 	%f129, [%r6+44];
	ld.shared.f32 	%f130, [%r8+-1024];
	fma.rn.f32 	%f131, %f129, %f130, %f122;
	ld.shared.f32 	%f132, [%r8+-960];
	fma.rn.f32 	%f133, %f129, %f132, %f124;
	ld.shared.f32 	%f134, [%r8+-896];
	fma.rn.f32 	%f135, %f129, %f134, %f126;
	ld.shared.f32 	%f136, [%r8+-832];
	fma.rn.f32 	%f137, %f129, %f136, %f128;
	ld.shared.f32 	%f138, [%r6+48];
	ld.shared.f32 	%f139, [%r8+-768];
	fma.rn.f32 	%f140, %f138, %f139, %f131;
	ld.shared.f32 	%f141, [%r8+-704];
	fma.rn.f32 	%f142, %f138, %f141, %f133;
	ld.shared.f32 	%f143, [%r8+-640];
	fma.rn.f32 	%f144, %f138, %f143, %f135;
	ld.shared.f32 	%f145, [%r8+-576];
	fma.rn.f32 	%f146, %f138, %f145, %f137;
	ld.shared.f32 	%f147, [%r6+52];
	ld.shared.f32 	%f148, [%r8+-512];
	fma.rn.f32 	%f149, %f147, %f148, %f140;
	ld.shared.f32 	%f150, [%r8+-448];
	fma.rn.f32 	%f151, %f147, %f150, %f142;
	ld.shared.f32 	%f152, [%r8+-384];
	fma.rn.f32 	%f153, %f147, %f152, %f144;
	ld.shared.f32 	%f154, [%r8+-320];
	fma.rn.f32 	%f155, %f147, %f154, %f146;
	ld.shared.f32 	%f156, [%r6+56];
	ld.shared.f32 	%f157, [%r8+-256];
	fma.rn.f32 	%f158, %f156, %f157, %f149;
	ld.shared.f32 	%f159, [%r8+-192];
	fma.rn.f32 	%f160, %f156, %f159, %f151;
	ld.shared.f32 	%f161, [%r8+-128];
	fma.rn.f32 	%f162, %f156, %f161, %f153;
	ld.shared.f32 	%f163, [%r8+-64];
	fma.rn.f32 	%f164, %f156, %f163, %f155;
	ld.shared.f32 	%f165, [%r6+60];
	ld.shared.f32 	%f166, [%r8];
	fma.rn.f32 	%f177, %f165, %f166, %f158;
	ld.shared.f32 	%f167, [%r8+64];
	fma.rn.f32 	%f176, %f165, %f167, %f160;
	ld.shared.f32 	%f168, [%r8+128];
	fma.rn.f32 	%f175, %f165, %f168, %f162;
	ld.shared.f32 	%f169, [%r8+192];
	fma.rn.f32 	%f174, %f165, %f169, %f164;
	bar.sync 	0;
	add.s32 	%r55, %r55, 1;
	setp.eq.s32 	%p17, %r55, 0;
	add.s32 	%r54, %r54, %r12;
	add.s32 	%r53, %r53, %r12;
	add.s32 	%r52, %r52, 16;
	add.s32 	%r51, %r51, 16;
	add.s32 	%r50, %r50, 16;
	@%p17 bra 	$L__BB0_13;
	bra.uni 	$L__BB0_2;
$L__BB0_13:
	setp.lt.s32 	%p18, %r4, %r28;
	mul.lo.s32 	%r15, %r30, %r4;
	setp.lt.s32 	%p19, %r5, %r30;
	and.pred  	%p20, %p18, %p19;
	@%p20 bra 	$L__BB0_14;
	bra.uni 	$L__BB0_15;
$L__BB0_14:
	add.s32 	%r46, %r5, %r15;
	mul.wide.s32 	%rd17, %r46, 4;
	add.s64 	%rd18, %rd2, %rd17;
	st.global.f32 	[%rd18], %f177;
$L__BB0_15:
	setp.ge.s32 	%p21, %r4, %r28;
	add.s32 	%r47, %r5, 16;
	setp.ge.s32 	%p22, %r47, %r30;
	cvt.s64.s32 	%rd19, %r15;
	cvt.s64.s32 	%rd20, %r5;
	add.s64 	%rd21, %rd20, %rd19;
	shl.b64 	%rd22, %rd21, 2;
	add.s64 	%rd5, %rd2, %rd22;
	or.pred  	%p23, %p21, %p22;
	@%p23 bra 	$L__BB0_17;
	st.global.f32 	[%rd5+64], %f176;
$L__BB0_17:
	setp.ge.s32 	%p24, %r4, %r28;
	add.s32 	%r48, %r5, 32;
	setp.ge.s32 	%p25, %r48, %r30;
	or.pred  	%p26, %p24, %p25;
	@%p26 bra 	$L__BB0_19;
	st.global.f32 	[%rd5+128], %f175;
$L__BB0_19:
	setp.ge.s32 	%p27, %r4, %r28;
	add.s32 	%r49, %r5, 48;
	setp.ge.s32 	%p28, %r49, %r30;
	or.pred  	%p29, %p27, %p28;
	@%p29 bra 	$L__BB0_21;
	st.global.f32 	[%rd5+192], %f174;
$L__BB0_21:
	ret;

}


// ===== COMPILED SASS (sm_100) =====

	.target	sm_100

	.elftype	@"ET_EXEC"


//--------------------- .note.nv.tkinfo           --------------------------
	.section	.note.nv.tkinfo,"",@"SHT_NOTE"
	.sectionflags	@"SHF_NOTE_NV_TKINFO"
	.tkinfo
        /*0018*/ 	.word	0x00000002
        /*0030*/ 	.string	""
        /*0030*/ 	.string	"ptxas"
        /*0030*/ 	.string	"Cuda compilation tools, release 13.0, V13.0.88"
        /*0030*/ 	.string	"Build cuda_13.0.r13.0/compiler.36424714_0"
        /*0030*/ 	.string	"-arch sm_100 -m 64 "



//--------------------- .note.nv.cuinfo           --------------------------
	.section	.note.nv.cuinfo,"",@"SHT_NOTE"
	.sectionflags	@"SHF_NOTE_NV_CUINFO"
        /*0018*/ 	.short	0x0002
        /*001a*/ 	.short	0x0064
        /*001c*/ 	.short	0x0082
	.zero		2


//--------------------- .nv.info                  --------------------------
	.section	.nv.info,"",@"SHT_CUDA_INFO"
	.align	4


	//----- nvinfo : EIATTR_REGCOUNT
	.align		4
        /*0000*/ 	.byte	0x04, 0x2f
        /*0002*/ 	.short	(.L_1 - .L_0)
	.align		4
.L_0:
        /*0004*/ 	.word	index@(_Z24MatmulCoarsenedKernelRefPKfS0_Pfiii)
        /*0008*/ 	.word	0x00000020


	//----- nvinfo : EIATTR_FRAME_SIZE
	.align		4
.L_1:
        /*000c*/ 	.byte	0x04, 0x11
        /*000e*/ 	.short	(.L_3 - .L_2)
	.align		4
.L_2:
        /*0010*/ 	.word	index@(_Z24MatmulCoarsenedKernelRefPKfS0_Pfiii)
        /*0014*/ 	.word	0x00000000


	//----- nvinfo : EIATTR_MIN_STACK_SIZE
	.align		4
.L_3:
        /*0018*/ 	.byte	0x04, 0x12
        /*001a*/ 	.short	(.L_5 - .L_4)
	.align		4
.L_4:
        /*001c*/ 	.word	index@(_Z24MatmulCoarsenedKernelRefPKfS0_Pfiii)
        /*0020*/ 	.word	0x00000000
.L_5:


//--------------------- .nv.compat                --------------------------
	.section	.nv.compat,"",@"SHT_CUDA_COMPAT_INFO"
	.align	4
        /*0000*/ 	.byte	0x02, 0x09, 0x00, 0x00, 0x02, 0x02, 0x01, 0x00, 0x02, 0x05, 0x05, 0x00, 0x03, 0x07, 0x01, 0x01
        /*0010*/ 	.byte	0x02, 0x03, 0x00, 0x00, 0x02, 0x06, 0x01, 0x00, 0x04, 0x0b, 0x08, 0x00, 0x09, 0x00, 0x00, 0x00
        /*0020*/ 	.byte	0x00, 0x00, 0x00, 0x00


//--------------------- .nv.info._Z24MatmulCoarsenedKernelRefPKfS0_Pfiii --------------------------
	.section	.nv.info._Z24MatmulCoarsenedKernelRefPKfS0_Pfiii,"",@"SHT_CUDA_INFO"
	.sectionflags	@""
	.align	4


	//----- nvinfo : EIATTR_CUDA_API_VERSION
	.align		4
        /*0000*/ 	.byte	0x04, 0x37
        /*0002*/ 	.short	(.L_7 - .L_6)
.L_6:
        /*0004*/ 	.word	0x00000082


	//----- nvinfo : EIATTR_KPARAM_INFO
	.align		4
.L_7:
        /*0008*/ 	.byte	0x04, 0x17
        /*000a*/ 	.short	(.L_9 - .L_8)
.L_8:
        /*000c*/ 	.word	0x00000000
        /*0010*/ 	.short	0x0005
        /*0012*/ 	.short	0x0020
        /*0014*/ 	.byte	0x00, 0xf0, 0x11, 0x00


	//----- nvinfo : EIATTR_KPARAM_INFO
	.align		4
.L_9:
        /*0018*/ 	.byte	0x04, 0x17
        /*001a*/ 	.short	(.L_11 - .L_10)
.L_10:
        /*001c*/ 	.word	0x00000000
        /*0020*/ 	.short	0x0004
        /*0022*/ 	.short	0x001c
        /*0024*/ 	.byte	0x00, 0xf0, 0x11, 0x00


	//----- nvinfo : EIATTR_KPARAM_INFO
	.align		4
.L_11:
        /*0028*/ 	.byte	0x04, 0x17
        /*002a*/ 	.short	(.L_13 - .L_12)
.L_12:
        /*002c*/ 	.word	0x00000000
        /*0030*/ 	.short	0x0003
        /*0032*/ 	.short	0x0018
        /*0034*/ 	.byte	0x00, 0xf0, 0x11, 0x00


	//----- nvinfo : EIATTR_KPARAM_INFO
	.align		4
.L_13:
        /*0038*/ 	.byte	0x04, 0x17
        /*003a*/ 	.short	(.L_15 - .L_14)
.L_14:
        /*003c*/ 	.word	0x00000000
        /*0040*/ 	.short	0x0002
        /*0042*/ 	.short	0x0010
        /*0044*/ 	.byte	0x00, 0xf5, 0x21, 0x00


	//----- nvinfo : EIATTR_KPARAM_INFO
	.align		4
.L_15:
        /*0048*/ 	.byte	0x04, 0x17
        /*004a*/ 	.short	(.L_17 - .L_16)
.L_16:
        /*004c*/ 	.word	0x00000000
        /*0050*/ 	.short	0x0001
        /*0052*/ 	.short	0x0008
        /*0054*/ 	.byte	0x00, 0xf5, 0x21, 0x00


	//----- nvinfo : EIATTR_KPARAM_INFO
	.align		4
.L_17:
        /*0058*/ 	.byte	0x04, 0x17
        /*005a*/ 	.short	(.L_19 - .L_18)
.L_18:
        /*005c*/ 	.word	0x00000000
        /*0060*/ 	.short	0x0000
        /*0062*/ 	.short	0x0000
        /*0064*/ 	.byte	0x00, 0xf5, 0x21, 0x00


	//----- nvinfo : EIATTR_SPARSE_MMA_MASK
	.align		4
.L_19:
        /*0068*/ 	.byte	0x03, 0x50
        /*006a*/ 	.short	0x0000


	//----- nvinfo : EIATTR_MAXREG_COUNT
	.align		4
        /*006c*/ 	.byte	0x03, 0x1b
        /*006e*/ 	.short	0x00ff


	//----- nvinfo : EIATTR_NUM_BARRIERS
	.align		4
        /*0070*/ 	.byte	0x02, 0x4c
        /*0072*/ 	.byte	0x01
	.zero		1


	//----- nvinfo : EIATTR_MERCURY_ISA_VERSION
	.align		4
        /*0074*/ 	.byte	0x03, 0x5f
        /*0076*/ 	.short	0x0101


	//----- nvinfo : EIATTR_VRC_CTA_INIT_COUNT
	.align		4
        /*0078*/ 	.byte	0x02, 0x4a
	.zero		1
	.zero		1


	//----- nvinfo : EIATTR_EXIT_INSTR_OFFSETS
	.align		4
        /*007c*/ 	.byte	0x04, 0x1c
        /*007e*/ 	.short	(.L_21 - .L_20)


	//   ....[0]....
.L_20:
        /*0080*/ 	.word	0x000019c0


	//   ....[1]....
        /*0084*/ 	.word	0x000019e0


	//----- nvinfo : EIATTR_CBANK_PARAM_SIZE
	.align		4
.L_21:
        /*0088*/ 	.byte	0x03, 0x19
        /*008a*/ 	.short	0x0024


	//----- nvinfo : EIATTR_PARAM_CBANK
	.align		4
        /*008c*/ 	.byte	0x04, 0x0a
        /*008e*/ 	.short	(.L_23 - .L_22)
	.align		4
.L_22:
        /*0090*/ 	.word	index@(.nv.constant0._Z24MatmulCoarsenedKernelRefPKfS0_Pfiii)
        /*0094*/ 	.short	0x0380
        /*0096*/ 	.short	0x0024


	//----- nvinfo : EIATTR_SW_WAR
	.align		4
.L_23:
        /*0098*/ 	.byte	0x04, 0x36
        /*009a*/ 	.short	(.L_25 - .L_24)
.L_24:
        /*009c*/ 	.word	0x00000008
.L_25:


//--------------------- .nv.callgraph             --------------------------
	.section	.nv.callgraph,"",@"SHT_CUDA_CALLGRAPH"
	.align	4
	.sectionentsize	8
	.align		4
        /*0000*/ 	.word	0x00000000
	.align		4
        /*0004*/ 	.word	0xffffffff
	.align		4
        /*0008*/ 	.word	0x00000000
	.align		4
        /*000c*/ 	.word	0xfffffffe
	.align		4
        /*0010*/ 	.word	0x00000000
	.align		4
        /*0014*/ 	.word	0xfffffffd
	.align		4
        /*0018*/ 	.word	0x00000000
	.align		4
        /*001c*/ 	.word	0xfffffffc


//--------------------- .text._Z24MatmulCoarsenedKernelRefPKfS0_Pfiii --------------------------
	.section	.text._Z24MatmulCoarsenedKernelRefPKfS0_Pfiii,"ax",@progbits
	.align	128
        .global         _Z24MatmulCoarsenedKernelRefPKfS0_Pfiii
        .type           _Z24MatmulCoarsenedKernelRefPKfS0_Pfiii,@function
        .size           _Z24MatmulCoarsenedKernelRefPKfS0_Pfiii,(.L_x_3 - _Z24MatmulCoarsenedKernelRefPKfS0_Pfiii)
        .other          _Z24MatmulCoarsenedKernelRefPKfS0_Pfiii,@"STO_CUDA_ENTRY STV_DEFAULT"
_Z24MatmulCoarsenedKernelRefPKfS0_Pfiii:
.text._Z24MatmulCoarsenedKernelRefPKfS0_Pfiii:
[----:B------:R-:W-:Y:S01]  /*0000*/  LDC R1, c[0x0][0x37c] ;  /* 0x0000df00ff017b82 */ /* 0x000fe20000000800 */
[----:B------:R-:W0:Y:S01]  /*0010*/  S2R R19, SR_TID.Y ;  /* 0x0000000000137919 */ /* 0x000e220000002200 */
[----:B------:R-:W1:Y:S01]  /*0020*/  LDCU UR7, c[0x0][0x39c] ;  /* 0x00007380ff0777ac */ /* 0x000e620008000800 */
[----:B------:R-:W-:Y:S01]  /*0030*/  HFMA2 R29, -RZ, RZ, 0, 0 ;  /* 0x00000000ff1d7431 */ /* 0x000fe200000001ff */
[----:B------:R-:W-:Y:S01]  /*0040*/  MOV R23, RZ ;  /* 0x000000ff00177202 */ /* 0x000fe20000000f00 */
[----:B------:R-:W0:Y:S01]  /*0050*/  S2R R0, SR_CTAID.Y ;  /* 0x0000000000007919 */ /* 0x000e220000002600 */
[----:B------:R-:W-:Y:S01]  /*0060*/  HFMA2 R25, -RZ, RZ, 0, 0 ;  /* 0x00000000ff197431 */ /* 0x000fe200000001ff */
[----:B------:R-:W-:Y:S01]  /*0070*/  MOV R27, RZ ;  /* 0x000000ff001b7202 */ /* 0x000fe20000000f00 */
[----:B------:R-:W2:Y:S01]  /*0080*/  LDCU.64 UR8, c[0x0][0x358] ;  /* 0x00006b00ff0877ac */ /* 0x000ea20008000a00 */
[----:B------:R-:W3:Y:S01]  /*0090*/  S2R R18, SR_TID.X ;  /* 0x0000000000127919 */ /* 0x000ee20000002100 */
[----:B------:R-:W3:Y:S01]  /*00a0*/  S2R R13, SR_CTAID.X ;  /* 0x00000000000d7919 */ /* 0x000ee20000002500 */
[----:B-1----:R-:W-:Y:S01]  /*00b0*/  UISETP.GE.AND UP0, UPT, UR7, 0x1, UPT ;  /* 0x000000010700788c */ /* 0x002fe2000bf06270 */
[----:B0-----:R-:W-:-:S02]  /*00c0*/  LEA R11, R0, R19, 0x4 ;  /* 0x00000013000b7211 */ /* 0x001fc400078e20ff */
[----:B---3--:R-:W-:-:S06]  /*00d0*/  LEA R10, R13, R18, 0x6 ;  /* 0x000000120d0a7211 */ /* 0x008fcc00078e30ff */
[----:B--2---:R-:W-:Y:S05]  /*00e0*/  BRA.U !UP0, `(.L_x_0) ;  /* 0x0000001508cc7547 */ /* 0x004fea000b800000 */
[----:B------:R-:W0:Y:S01]  /*00f0*/  LDCU UR4, c[0x0][0x398] ;  /* 0x00007300ff0477ac */ /* 0x000e220008000800 */
[----:B------:R-:W1:Y:S01]  /*0100*/  LDC R20, c[0x0][0x3a0] ;  /* 0x0000e800ff147b82 */ /* 0x000e620000000800 */
[----:B------:R-:W-:Y:S01]  /*0110*/  ISETP.GE.AND P0, PT, R18, UR7, PT ;  /* 0x0000000712007c0c */ /* 0x000fe2000bf06270 */
[----:B------:R-:W-:Y:S01]  /*0120*/  IMAD R21, R11, UR7, R18 ;  /* 0x000000070b157c24 */ /* 0x000fe2000f8e0212 */
[----:B------:R-:W-:Y:S02]  /*0130*/  ISETP.GE.AND P1, PT, R19, UR7, PT ;  /* 0x0000000713007c0c */ /* 0x000fe4000bf26270 */
[C---:B------:R-:W-:Y:S02]  /*0140*/  IADD3 R7, PT, PT, R10.reuse, 0x10, RZ ;  /* 0x000000100a077810 */ /* 0x040fe40007ffe0ff */
[----:B------:R-:W-:Y:S02]  /*0150*/  IADD3 R9, PT, PT, R10, 0x20, RZ ;  /* 0x000000200a097810 */ /* 0x000fe40007ffe0ff */
[----:B------:R-:W-:-:S02]  /*0160*/  SHF.R.S32.HI R0, RZ, 0x1f, R10 ;  /* 0x0000001fff007819 */ /* 0x000fc4000001140a */
[----:B------:R-:W-:Y:S02]  /*0170*/  MOV R12, RZ ;  /* 0x000000ff000c7202 */ /* 0x000fe40000000f00 */
[----:B0-----:R-:W-:Y:S01]  /*0180*/  ISETP.GE.OR P0, PT, R11, UR4, P0 ;  /* 0x000000040b007c0c */ /* 0x001fe20008706670 */
[----:B------:R-:W0:Y:S01]  /*0190*/  LDCU.64 UR4, c[0x0][0x388] ;  /* 0x00007100ff0477ac */ /* 0x000e220008000a00 */
[CC--:B-1----:R-:W-:Y:S01]  /*01a0*/  ISETP.GE.OR P2, PT, R10.reuse, R20.reuse, P1 ;  /* 0x000000140a00720c */ /* 0x0c2fe20000f46670 */
[-C--:B------:R-:W-:Y:S01]  /*01b0*/  IMAD R17, R19, R20.reuse, RZ ;  /* 0x0000001413117224 */ /* 0x080fe200078e02ff */
[----:B------:R-:W-:Y:S02]  /*01c0*/  ISETP.GE.OR P3, PT, R7, R20, P1 ;  /* 0x000000140700720c */ /* 0x000fe40000f66670 */
[----:B------:R-:W-:-:S07]  /*01d0*/  IADD3 R7, PT, PT, R10, 0x30, RZ ;  /* 0x000000300a077810 */ /* 0x000fce0007ffe0ff */
[----:B------:R-:W1:Y:S01]  /*01e0*/  @!P0 LDC.64 R4, c[0x0][0x380] ;  /* 0x0000e000ff048b82 */ /* 0x000e620000000a00 */
[----:B------:R-:W-:Y:S02]  /*01f0*/  ISETP.GE.OR P4, PT, R9, R20, P1 ;  /* 0x000000140900720c */ /* 0x000fe40000f86670 */
[----:B------:R-:W-:Y:S02]  /*0200*/  IADD3 R16, PT, PT, R17, R18, RZ ;  /* 0x0000001211107210 */ /* 0x000fe40007ffe0ff */
[----:B------:R-:W-:Y:S02]  /*0210*/  IADD3 R14, P5, PT, R10, R17, RZ ;  /* 0x000000110a0e7210 */ /* 0x000fe40007fbe0ff */
[----:B------:R-:W-:Y:S01]  /*0220*/  ISETP.GE.OR P1, PT, R7, R20, P1 ;  /* 0x000000140700720c */ /* 0x000fe20000f26670 */
[----:B------:R-:W2:Y:S01]  /*0230*/  @!P2 LDC.64 R2, c[0x0][0x388] ;  /* 0x0000e200ff02ab82 */ /* 0x000ea20000000a00 */
[----:B------:R-:W-:Y:S02]  /*0240*/  LEA R16, R13, R16, 0x6 ;  /* 0x000000100d107211 */ /* 0x000fe400078e30ff */
[----:B------:R-:W-:-:S02]  /*0250*/  CS2R R24, SRZ ;  /* 0x0000000000187805 */ /* 0x000fc4000001ff00 */
[----:B------:R-:W-:Y:S02]  /*0260*/  MOV R27, RZ ;  /* 0x000000ff001b7202 */ /* 0x000fe40000000f00 */
[----:B------:R-:W-:Y:S01]  /*0270*/  MOV R29, RZ ;  /* 0x000000ff001d7202 */ /* 0x000fe20000000f00 */
[----:B-1----:R-:W-:Y:S01]  /*0280*/  @!P0 IMAD.WIDE.U32 R8, R21, 0x4, R4 ;  /* 0x0000000415088825 */ /* 0x002fe200078e0004 */
[----:B------:R-:W-:Y:S02]  /*0290*/  LEA.HI.X.SX32 R5, R17, R0, 0x1, P5 ;  /* 0x0000000011057211 */ /* 0x000fe400028f0eff */
[C---:B0-----:R-:W-:Y:S02]  /*02a0*/  LEA R4, P5, R14.reuse, UR4, 0x2 ;  /* 0x000000040e047c11 */ /* 0x041fe4000f8a10ff */
[----:B------:R0:W3:Y:S02]  /*02b0*/  @!P0 LDG.E.CONSTANT R12, desc[UR8][R8.64] ;  /* 0x00000008080c8981 */ /* 0x0000e4000c1e9900 */
[----:B------:R-:W-:Y:S01]  /*02c0*/  LEA.HI.X R5, R14, UR5, R5, 0x2, P5 ;  /* 0x000000050e057c11 */ /* 0x000fe2000a8f1405 */
[----:B--2---:R-:W-:-:S04]  /*02d0*/  @!P2 IMAD.WIDE R6, R16, 0x4, R2 ;  /* 0x000000041006a825 */ /* 0x004fc800078e0202 */
[----:B------:R-:W2:Y:S04]  /*02e0*/  @!P3 LDG.E.CONSTANT R27, desc[UR8][R4.64+0x40] ;  /* 0x00004008041bb981 */ /* 0x000ea8000c1e9900 */
[----:B------:R-:W4:Y:S04]  /*02f0*/  @!P2 LDG.E.CONSTANT R25, desc[UR8][R6.64] ;  /* 0x000000080619a981 */ /* 0x000f28000c1e9900 */
[----:B------:R-:W5:Y:S04]  /*0300*/  @!P4 LDG.E.CONSTANT R29, desc[UR8][R4.64+0x80] ;  /* 0x00008008041dc981 */ /* 0x000f68000c1e9900 */
[----:B------:R-:W5:Y:S01]  /*0310*/  @!P1 LDG.E.CONSTANT R24, desc[UR8][R4.64+0xc0] ;  /* 0x0000c00804189981 */ /* 0x000f62000c1e9900 */
[----:B------:R-:W1:Y:S01]  /*0320*/  S2UR UR6, SR_CgaCtaId ;  /* 0x00000000000679c3 */ /* 0x000e620000008800 */
[----:B------:R-:W-:-:S02]  /*0330*/  UMOV UR4, 0x400 ;  /* 0x0000040000047882 */ /* 0x000fc40000000000 */
[----:B------:R-:W-:Y:S02]  /*0340*/  UIADD3 UR5, UPT, UPT, UR4, 0x400, URZ ;  /* 0x0000040004057890 */ /* 0x000fe4000fffe0ff */
[----:B-1----:R-:W-:Y:S02]  /*0350*/  ULEA UR4, UR6, UR4, 0x18 ;  /* 0x0000000406047291 */ /* 0x002fe4000f8ec0ff */
[----:B------:R-:W-:-:S04]  /*0360*/  ULEA UR5, UR6, UR5, 0x18 ;  /* 0x0000000506057291 */ /* 0x000fc8000f8ec0ff */
[C---:B0-----:R-:W-:Y:S02]  /*0370*/  LEA R9, R19.reuse, UR4, 0x6 ;  /* 0x0000000413097c11 */ /* 0x041fe4000f8e30ff */
[C---:B------:R-:W-:Y:S02]  /*0380*/  LEA R2, R18.reuse, UR5, 0x2 ;  /* 0x0000000512027c11 */ /* 0x040fe4000f8e10ff */
[----:B------:R-:W-:Y:S02]  /*0390*/  LEA R3, R18, R9, 0x2 ;  /* 0x0000000912037211 */ /* 0x000fe400078e10ff */
[----:B------:R-:W-:-:S03]  /*03a0*/  LEA R8, R19, R2, 0x8 ;  /* 0x0000000213087211 */ /* 0x000fc600078e40ff */
[----:B---3--:R-:W-:Y:S04]  /*03b0*/  STS [R3], R12 ;  /* 0x0000000c03007388 */ /* 0x008fe80000000800 */
[----:B--2---:R-:W-:Y:S04]  /*03c0*/  STS [R8+0x40], R27 ;  /* 0x0000401b08007388 */ /* 0x004fe80000000800 */
[----:B----4-:R-:W-:Y:S04]  /*03d0*/  STS [R8], R25 ;  /* 0x0000001908007388 */ /* 0x010fe80000000800 */
[----:B-----5:R-:W-:Y:S04]  /*03e0*/  STS [R8+0x80], R29 ;  /* 0x0000801d08007388 */ /* 0x020fe80000000800 */
[----:B------:R-:W-:Y:S01]  /*03f0*/  STS [R8+0xc0], R24 ;  /* 0x0000c01808007388 */ /* 0x000fe20000000800 */
[----:B------:R-:W-:Y:S06]  /*0400*/  BAR.SYNC.DEFER_BLOCKING 0x0 ;  /* 0x0000000000007b1d */ /* 0x000fec0000010000 */
[----:B------:R-:W-:Y:S04]  /*0410*/  LDS R26, [R2] ;  /* 0x00000000021a7984 */ /* 0x000fe80000000800 */
[----:B------:R-:W0:Y:S04]  /*0420*/  LDS.128 R4, [R9] ;  /* 0x0000000009047984 */ /* 0x000e280000000c00 */
[----:B------:R-:W1:Y:S04]  /*0430*/  LDS R13, [R2+0x40] ;  /* 0x00004000020d7984 */ /* 0x000e680000000800 */
[----:B------:R-:W2:Y:S04]  /*0440*/  LDS R15, [R2+0x80] ;  /* 0x00008000020f7984 */ /* 0x000ea80000000800 */
[----:B------:R-:W3:Y:S04]  /*0450*/  LDS R22, [R2+0x140] ;  /* 0x0001400002167984 */ /* 0x000ee80000000800 */
[----:B------:R-:W4:Y:S04]  /*0460*/  LDS R28, [R2+0x100] ;  /* 0x00010000021c7984 */ /* 0x000f280000000800 */
[----:B------:R-:W5:Y:S04]  /*0470*/  LDS R23, [R2+0xc0] ;  /* 0x0000c00002177984 */ /* 0x000f680000000800 */
[----:B------:R-:W5:Y:S04]  /*0480*/  LDS R14, [R2+0x180] ;  /* 0x00018000020e7984 */ /* 0x000f680000000800 */
[----:B------:R-:W5:Y:S04]  /*0490*/  LDS R12, [R2+0x1c0] ;  /* 0x0001c000020c7984 */ /* 0x000f680000000800 */
[----:B------:R-:W5:Y:S01]  /*04a0*/  LDS R24, [R2+0x240] ;  /* 0x0002400002187984 */ /* 0x000f620000000800 */
[C---:B0-----:R-:W-:Y:S01]  /*04b0*/  FFMA R26, R4.reuse, R26, RZ ;  /* 0x0000001a041a7223 */ /* 0x041fe200000000ff */
[C---:B-1----:R-:W-:Y:S01]  /*04c0*/  FFMA R25, R4.reuse, R13, RZ ;  /* 0x0000000d04197223 */ /* 0x042fe200000000ff */
[----:B--2---:R-:W-:-:S03]  /*04d0*/  FFMA R27, R4, R15, RZ ;  /* 0x0000000f041b7223 */ /* 0x004fc600000000ff */
[-C--:B---3--:R-:W-:Y:S02]  /*04e0*/  FFMA R15, R22, R5.reuse, R25 ;  /* 0x00000005160f7223 */ /* 0x088fe40000000019 */
[----:B------:R-:W0:Y:S01]  /*04f0*/  LDS R22, [R2+0x200] ;  /* 0x0002000002167984 */ /* 0x000e220000000800 */
[----:B----4-:R-:W-:-:S03]  /*0500*/  FFMA R13, R28, R5, R26 ;  /* 0x000000051c0d7223 */ /* 0x010fc6000000001a */
[----:B------:R-:W1:Y:S01]  /*0510*/  LDS R26, [R2+0x280] ;  /* 0x00028000021a7984 */ /* 0x000e620000000800 */
[----:B-----5:R-:W-:-:S03]  /*0520*/  FFMA R29, R4, R23, RZ ;  /* 0x00000017041d7223 */ /* 0x020fc600000000ff */
[----:B------:R-:W2:Y:S01]  /*0530*/  LDS R4, [R2+0x380] ;  /* 0x0003800002047984 */ /* 0x000ea20000000800 */
[----:B------:R-:W-:-:S03]  /*0540*/  FFMA R23, R14, R5, R27 ;  /* 0x000000050e177223 */ /* 0x000fc6000000001b */
[----:B------:R-:W3:Y:S01]  /*0550*/  LDS R14, [R2+0x300] ;  /* 0x00030000020e7984 */ /* 0x000ee20000000800 */
[----:B------:R-:W-:-:S03]  /*0560*/  FFMA R29, R12, R5, R29 ;  /* 0x000000050c1d7223 */ /* 0x000fc6000000001d */
[----:B------:R-:W4:Y:S01]  /*0570*/  LDS R12, [R2+0x340] ;  /* 0x00034000020c7984 */ /* 0x000f220000000800 */
[----:B------:R-:W-:-:S03]  /*0580*/  FFMA R15, R24, R6, R15 ;  /* 0x00000006180f7223 */ /* 0x000fc6000000000f */
[----:B------:R-:W5:Y:S04]  /*0590*/  LDS R28, [R2+0x2c0] ;  /* 0x0002c000021c7984 */ /* 0x000f680000000800 */
[----:B------:R-:W5:Y:S04]  /*05a0*/  LDS R27, [R2+0x3c0] ;  /* 0x0003c000021b7984 */ /* 0x000f680000000800 */
[----:B------:R-:W-:Y:S01]  /*05b0*/  LDS R24, [R2+0x480] ;  /* 0x0004800002187984 */ /* 0x000fe20000000800 */
[----:B0-----:R-:W-:-:S03]  /*05c0*/  FFMA R5, R22, R6, R13 ;  /* 0x0000000616057223 */ /* 0x001fc6000000000d */
[----:B------:R-:W-:Y:S01]  /*05d0*/  LDS R22, [R2+0x440] ;  /* 0x0004400002167984 */ /* 0x000fe20000000800 */
[----:B-1----:R-:W-:-:S03]  /*05e0*/  FFMA R13, R26, R6, R23 ;  /* 0x000000061a0d7223 */ /* 0x002fc60000000017 */
[----:B------:R-:W-:Y:S01]  /*05f0*/  LDS R26, [R2+0x680] ;  /* 0x00068000021a7984 */ /* 0x000fe20000000800 */
[----:B--2---:R-:W-:-:S03]  /*0600*/  FFMA R25, R4, R7, R13 ;  /* 0x0000000704197223 */ /* 0x004fc6000000000d */
[----:B------:R-:W-:Y:S01]  /*0610*/  LDS R4, [R2+0x400] ;  /* 0x0004000002047984 */ /* 0x000fe20000000800 */
[-C--:B---3--:R-:W-:Y:S01]  /*0620*/  FFMA R5, R14, R7.reuse, R5 ;  /* 0x000000070e057223 */ /* 0x088fe20000000005 */
[----:B----4-:R-:W-:Y:S02]  /*0630*/  FFMA R23, R12, R7, R15 ;  /* 0x000000070c177223 */ /* 0x010fe4000000000f */
[----:B------:R-:W0:Y:S01]  /*0640*/  LDS.128 R12, [R9+0x10] ;  /* 0x00001000090c7984 */ /* 0x000e220000000c00 */
[----:B-----5:R-:W-:-:S03]  /*0650*/  FFMA R6, R28, R6, R29 ;  /* 0x000000061c067223 */ /* 0x020fc6000000001d */
[----:B------:R-:W-:Y:S01]  /*0660*/  LDS R29, [R2+0x580] ;  /* 0x00058000021d7984 */ /* 0x000fe20000000800 */
[----:B------:R-:W-:-:S03]  /*0670*/  FFMA R7, R27, R7, R6 ;  /* 0x000000071b077223 */ /* 0x000fc60000000006 */
[----:B------:R-:W-:Y:S04]  /*0680*/  LDS R27, [R2+0x540] ;  /* 0x00054000021b7984 */ /* 0x000fe80000000800 */
[----:B------:R-:W-:Y:S01]  /*0690*/  LDS R28, [R2+0x6c0] ;  /* 0x0006c000021c7984 */ /* 0x000fe20000000800 */
[----:B0-----:R-:W-:-:S03]  /*06a0*/  FFMA R4, R12, R4, R5 ;  /* 0x000000040c047223 */ /* 0x001fc60000000005 */
[----:B------:R-:W0:Y:S01]  /*06b0*/  LDS R5, [R2+0x4c0] ;  /* 0x0004c00002057984 */ /* 0x000e220000000800 */
[----:B------:R-:W-:-:S03]  /*06c0*/  FFMA R6, R12, R22, R23 ;  /* 0x000000160c067223 */ /* 0x000fc60000000017 */
[----:B------:R-:W1:Y:S04]  /*06d0*/  LDS R23, [R2+0x500] ;  /* 0x0005000002177984 */ /* 0x000e680000000800 */
[----:B------:R-:W2:Y:S01]  /*06e0*/  LDS R22, [R2+0x5c0] ;  /* 0x0005c00002167984 */ /* 0x000ea20000000800 */
[C---:B------:R-:W-:Y:S01]  /*06f0*/  FFMA R24, R12.reuse, R24, R25 ;  /* 0x000000180c187223 */ /* 0x040fe20000000019 */
[----:B0-----:R-:W-:Y:S02]  /*0700*/  FFMA R25, R12, R5, R7 ;  /* 0x000000050c197223 */ /* 0x001fe40000000007 */
[----:B------:R-:W-:Y:S01]  /*0710*/  LDS R12, [R2+0x700] ;  /* 0x00070000020c7984 */ /* 0x000fe20000000800 */
[-C--:B-1----:R-:W-:Y:S01]  /*0720*/  FFMA R5, R23, R13.reuse, R4 ;  /* 0x0000000d17057223 */ /* 0x082fe20000000004 */
[-C--:B------:R-:W-:Y:S01]  /*0730*/  FFMA R23, R29, R13.reuse, R24 ;  /* 0x0000000d1d177223 */ /* 0x080fe20000000018 */
[-C--:B------:R-:W-:Y:S01]  /*0740*/  FFMA R7, R27, R13.reuse, R6 ;  /* 0x0000000d1b077223 */ /* 0x080fe20000000006 */
[----:B------:R-:W0:Y:S01]  /*0750*/  LDS R24, [R2+0x640] ;  /* 0x0006400002187984 */ /* 0x000e220000000800 */
[----:B--2---:R-:W-:-:S03]  /*0760*/  FFMA R25, R22, R13, R25 ;  /* 0x0000000d16197223 */ /* 0x004fc60000000019 */
[----:B------:R-:W1:Y:S04]  /*0770*/  LDS R22, [R2+0x600] ;  /* 0x0006000002167984 */ /* 0x000e680000000800 */
[----:B------:R-:W2:Y:S04]  /*0780*/  LDS R6, [R2+0x740] ;  /* 0x0007400002067984 */ /* 0x000ea80000000800 */
[----:B------:R-:W3:Y:S01]  /*0790*/  LDS R4, [R2+0x780] ;  /* 0x0007800002047984 */ /* 0x000ee20000000800 */
[----:B------:R-:W-:-:S03]  /*07a0*/  FFMA R27, R26, R14, R23 ;  /* 0x0000000e1a1b7223 */ /* 0x000fc60000000017 */
[----:B------:R-:W-:Y:S04]  /*07b0*/  LDS R29, [R2+0x980] ;  /* 0x00098000021d7984 */ /* 0x000fe80000000800 */
[----:B------:R-:W-:Y:S01]  /*07c0*/  LDS R26, [R2+0xa80] ;  /* 0x000a8000021a7984 */ /* 0x000fe20000000800 */
[----:B0-----:R-:W-:-:S03]  /*07d0*/  FFMA R7, R24, R14, R7 ;  /* 0x0000000e18077223 */ /* 0x001fc60000000007 */
[----:B------:R-:W-:Y:S01]  /*07e0*/  LDS R24, [R2+0x880] ;  /* 0x0008800002187984 */ /* 0x000fe20000000800 */
[-C--:B-1----:R-:W-:Y:S01]  /*07f0*/  FFMA R5, R22, R14.reuse, R5 ;  /* 0x0000000e16057223 */ /* 0x082fe20000000005 */
[----:B------:R-:W-:Y:S02]  /*0800*/  FFMA R14, R28, R14, R25 ;  /* 0x0000000e1c0e7223 */ /* 0x000fe40000000019 */
[----:B------:R-:W-:Y:S01]  /*0810*/  LDS R22, [R2+0x840] ;  /* 0x0008400002167984 */ /* 0x000fe20000000800 */
[-C--:B------:R-:W-:Y:S01]  /*0820*/  FFMA R13, R12, R15.reuse, R5 ;  /* 0x0000000f0c0d7223 */ /* 0x080fe20000000005 */
[-C--:B--2---:R-:W-:Y:S02]  /*0830*/  FFMA R23, R6, R15.reuse, R7 ;  /* 0x0000000f06177223 */ /* 0x084fe40000000007 */
[----:B------:R-:W-:Y:S01]  /*0840*/  LDS R12, [R2+0x800] ;  /* 0x00080000020c7984 */ /* 0x000fe20000000800 */
[----:B---3--:R-:W-:-:S03]  /*0850*/  FFMA R27, R4, R15, R27 ;  /* 0x0000000f041b7223 */ /* 0x008fc6000000001b */
[----:B------:R-:W0:Y:S04]  /*0860*/  LDS.128 R4, [R9+0x20] ;  /* 0x0000200009047984 */ /* 0x000e280000000c00 */
[----:B------:R-:W1:Y:S04]  /*0870*/  LDS R25, [R2+0x7c0] ;  /* 0x0007c00002197984 */ /* 0x000e680000000800 */
[----:B------:R-:W-:Y:S01]  /*0880*/  LDS R28, [R2+0xac0] ;  /* 0x000ac000021c7984 */ /* 0x000fe20000000800 */
[----:B0-----:R-:W-:-:S03]  /*0890*/  FFMA R12, R4, R12, R13 ;  /* 0x0000000c040c7223 */ /* 0x001fc6000000000d */
[----:B------:R-:W0:Y:S01]  /*08a0*/  LDS R13, [R2+0x8c0] ;  /* 0x0008c000020d7984 */ /* 0x000e220000000800 */
[----:B-1----:R-:W-:Y:S01]  /*08b0*/  FFMA R15, R25, R15, R14 ;  /* 0x0000000f190f7223 */ /* 0x002fe2000000000e */
[C---:B------:R-:W-:Y:S02]  /*08c0*/  FFMA R14, R4.reuse, R22, R23 ;  /* 0x00000016040e7223 */ /* 0x040fe40000000017 */
[----:B------:R-:W1:Y:S04]  /*08d0*/  LDS R23, [R2+0x900] ;  /* 0x0009000002177984 */ /* 0x000e680000000800 */
[----:B------:R-:W2:Y:S01]  /*08e0*/  LDS R22, [R2+0x9c0] ;  /* 0x0009c00002167984 */ /* 0x000ea20000000800 */
[----:B------:R-:W-:-:S03]  /*08f0*/  FFMA R24, R4, R24, R27 ;  /* 0x0000001804187223 */ /* 0x000fc6000000001b */
[----:B------:R-:W3:Y:S01]  /*0900*/  LDS R27, [R2+0x940] ;  /* 0x00094000021b7984 */ /* 0x000ee20000000800 */
[----:B0-----:R-:W-:-:S03]  /*0910*/  FFMA R25, R4, R13, R15 ;  /* 0x0000000d04197223 */ /* 0x001fc6000000000f */
[----:B------:R-:W-:Y:S01]  /*0920*/  LDS R4, [R2+0xb80] ;  /* 0x000b800002047984 */ /* 0x000fe20000000800 */
[-C--:B-1----:R-:W-:Y:S01]  /*0930*/  FFMA R13, R23, R5.reuse, R12 ;  /* 0x00000005170d7223 */ /* 0x082fe2000000000c */
[-C--:B------:R-:W-:Y:S02]  /*0940*/  FFMA R23, R29, R5.reuse, R24 ;  /* 0x000000051d177223 */ /* 0x080fe40000000018 */
[----:B------:R-:W-:Y:S01]  /*0950*/  LDS R12, [R2+0xb40] ;  /* 0x000b4000020c7984 */ /* 0x000fe20000000800 */
[----:B--2---:R-:W-:-:S03]  /*0960*/  FFMA R25, R22, R5, R25 ;  /* 0x0000000516197223 */ /* 0x004fc60000000019 */
[----:B------:R-:W0:Y:S04]  /*0970*/  LDS R22, [R2+0xa00] ;  /* 0x000a000002167984 */ /* 0x000e280000000800 */
[----:B------:R-:W1:Y:S01]  /*0980*/  LDS R24, [R2+0xa40] ;  /* 0x000a400002187984 */ /* 0x000e620000000800 */
[----:B---3--:R-:W-:-:S03]  /*0990*/  FFMA R15, R27, R5, R14 ;  /* 0x000000051b0f7223 */ /* 0x008fc6000000000e */
[----:B------:R-:W2:Y:S04]  /*09a0*/  LDS R14, [R2+0xb00] ;  /* 0x000b0000020e7984 */ /* 0x000ea80000000800 */
[----:B------:R-:W3:Y:S01]  /*09b0*/  LDS R27, [R2+0xbc0] ;  /* 0x000bc000021b7984 */ /* 0x000ee20000000800 */
[-C--:B0-----:R-:W-:Y:S01]  /*09c0*/  FFMA R5, R22, R6.reuse, R13 ;  /* 0x0000000616057223 */ /* 0x081fe2000000000d */
[-C--:B------:R-:W-:Y:S02]  /*09d0*/  FFMA R13, R26, R6.reuse, R23 ;  /* 0x000000061a0d7223 */ /* 0x080fe40000000017 */
[----:B------:R-:W-:Y:S01]  /*09e0*/  LDS R22, [R2+0xc00] ;  /* 0x000c000002167984 */ /* 0x000fe20000000800 */
[-C--:B-1----:R-:W-:Y:S01]  /*09f0*/  FFMA R15, R24, R6.reuse, R15 ;  /* 0x00000006180f7223 */ /* 0x082fe2000000000f */
[----:B------:R-:W-:Y:S01]  /*0a00*/  FFMA R6, R28, R6, R25 ;  /* 0x000000061c067223 */ /* 0x000fe20000000019 */
[-C--:B------:R-:W-:Y:S01]  /*0a10*/  FFMA R25, R4, R7.reuse, R13 ;  /* 0x0000000704197223 */ /* 0x080fe2000000000d */
[----:B------:R-:W-:Y:S01]  /*0a20*/  LDS R26, [R2+0xc40] ;  /* 0x000c4000021a7984 */ /* 0x000fe20000000800 */
[-C--:B--2---:R-:W-:Y:S01]  /*0a30*/  FFMA R5, R14, R7.reuse, R5 ;  /* 0x000000070e057223 */ /* 0x084fe20000000005 */
[----:B------:R-:W-:-:S02]  /*0a40*/  FFMA R23, R12, R7, R15 ;  /* 0x000000070c177223 */ /* 0x000fc4000000000f */
[----:B------:R-:W0:Y:S01]  /*0a50*/  LDS.128 R12, [R9+0x30] ;  /* 0x00003000090c7984 */ /* 0x000e220000000c00 */
[----:B---3--:R-:W-:-:S03]  /*0a60*/  FFMA R27, R27, R7, R6 ;  /* 0x000000071b1b7223 */ /* 0x008fc60000000006 */
[----:B------:R-:W1:Y:S04]  /*0a70*/  LDS R4, [R2+0xcc0] ;  /* 0x000cc00002047984 */ /* 0x000e680000000800 */
[----:B------:R-:W2:Y:S04]  /*0a80*/  LDS R24, [R2+0xc80] ;  /* 0x000c800002187984 */ /* 0x000ea80000000800 */
[----:B------:R-:W3:Y:S04]  /*0a90*/  LDS R7, [R2+0xd40] ;  /* 0x000d400002077984 */ /* 0x000ee80000000800 */
[----:B------:R-:W-:Y:S01]  /*0aa0*/  LDS R28, [R2+0xf00] ;  /* 0x000f0000021c7984 */ /* 0x000fe20000000800 */
[----:B0-----:R-:W-:-:S03]  /*0ab0*/  FFMA R6, R12, R22, R5 ;  /* 0x000000160c067223 */ /* 0x001fc60000000005 */
[----:B------:R-:W0:Y:S01]  /*0ac0*/  LDS R5, [R2+0xd00] ;  /* 0x000d000002057984 */ /* 0x000e220000000800 */
[----:B------:R-:W-:-:S03]  /*0ad0*/  FFMA R22, R12, R26, R23 ;  /* 0x0000001a0c167223 */ /* 0x000fc60000000017 */
[----:B------:R-:W4:Y:S04]  /*0ae0*/  LDS R23, [R2+0xd80] ;  /* 0x000d800002177984 */ /* 0x000f280000000800 */
[----:B------:R-:W5:Y:S01]  /*0af0*/  LDS R26, [R2+0xdc0] ;  /* 0x000dc000021a7984 */ /* 0x000f620000000800 */
[C---:B-1----:R-:W-:Y:S01]  /*0b00*/  FFMA R27, R12.reuse, R4, R27 ;  /* 0x000000040c1b7223 */ /* 0x042fe2000000001b */
[----:B--2---:R-:W-:Y:S01]  /*0b10*/  FFMA R24, R12, R24, R25 ;  /* 0x000000180c187223 */ /* 0x004fe20000000019 */
[C---:B------:R-:W-:Y:S01]  /*0b20*/  LEA R4, R20.reuse, R17, 0x4 ;  /* 0x0000001114047211 */ /* 0x040fe200078e20ff */
[----:B------:R-:W1:Y:S01]  /*0b30*/  LDS R25, [R2+0xe00] ;  /* 0x000e000002197984 */ /* 0x000e620000000800 */
[----:B------:R-:W-:Y:S01]  /*0b40*/  LEA R20, R20, R16, 0x4 ;  /* 0x0000001014147211 */ /* 0x000fe200078e20ff */
[----:B---3--:R-:W-:-:S02]  /*0b50*/  FFMA R22, R7, R13, R22 ;  /* 0x0000000d07167223 */ /* 0x008fc40000000016 */
[----:B------:R-:W2:Y:S04]  /*0b60*/  LDS R16, [R2+0xe80] ;  /* 0x000e800002107984 */ /* 0x000ea80000000800 */
[----:B------:R-:W3:Y:S04]  /*0b70*/  LDS R7, [R2+0xec0] ;  /* 0x000ec00002077984 */ /* 0x000ee80000000800 */
[----:B------:R-:W3:Y:S01]  /*0b80*/  LDS R12, [R2+0xfc0] ;  /* 0x000fc000020c7984 */ /* 0x000ee20000000800 */
[----:B0-----:R-:W-:-:S03]  /*0b90*/  FFMA R6, R5, R13, R6 ;  /* 0x0000000d05067223 */ /* 0x001fc60000000006 */
[----:B------:R-:W0:Y:S01]  /*0ba0*/  LDS R5, [R2+0xe40] ;  /* 0x000e400002057984 */ /* 0x000e220000000800 */
[----:B----4-:R-:W-:-:S03]  /*0bb0*/  FFMA R23, R23, R13, R24 ;  /* 0x0000000d17177223 */ /* 0x010fc60000000018 */
[----:B------:R-:W4:Y:S01]  /*0bc0*/  LDS R24, [R2+0xf80] ;  /* 0x000f800002187984 */ /* 0x000f220000000800 */
[----:B-----5:R-:W-:-:S03]  /*0bd0*/  FFMA R27, R26, R13, R27 ;  /* 0x0000000d1a1b7223 */ /* 0x020fc6000000001b */
[----:B------:R-:W5:Y:S01]  /*0be0*/  LDS R26, [R2+0xf40] ;  /* 0x000f4000021a7984 */ /* 0x000f620000000800 */
[----:B------:R-:W-:-:S04]  /*0bf0*/  UIADD3 UR4, UPT, UPT, UR7, 0xf, URZ ;  /* 0x0000000f07047890 */ /* 0x000fc8000fffe0ff */
[----:B------:R-:W-:-:S04]  /*0c00*/  USHF.R.U32.HI UR4, URZ, 0x4, UR4 ;  /* 0x00000004ff047899 */ /* 0x000fc80008011604 */
[----:B------:R-:W-:-:S04]  /*0c10*/  UIADD3 UR4, UPT, UPT, -UR4, 0x1, URZ ;  /* 0x0000000104047890 */ /* 0x000fc8000fffe1ff */
[----:B------:R-:W-:Y:S01]  /*0c20*/  UISETP.NE.AND UP0, UPT, UR4, URZ, UPT ;  /* 0x000000ff0400728c */ /* 0x000fe2000bf05270 */
[-C--:B-1----:R-:W-:Y:S01]  /*0c30*/  FFMA R25, R25, R14.reuse, R6 ;  /* 0x0000000e19197223 */ /* 0x082fe20000000006 */
[-C--:B--2---:R-:W-:Y:S01]  /*0c40*/  FFMA R23, R16, R14.reuse, R23 ;  /* 0x0000000e10177223 */ /* 0x084fe20000000017 */
[-C--:B---3--:R-:W-:Y:S02]  /*0c50*/  FFMA R7, R7, R14.reuse, R27 ;  /* 0x0000000e07077223 */ /* 0x088fe4000000001b */
[-C--:B------:R-:W-:Y:S02]  /*0c60*/  FFMA R27, R28, R15.reuse, R25 ;  /* 0x0000000f1c1b7223 */ /* 0x080fe40000000019 */
[-C--:B------:R-:W-:Y:S01]  /*0c70*/  FFMA R29, R12, R15.reuse, R7 ;  /* 0x0000000f0c1d7223 */ /* 0x080fe20000000007 */
[----:B0-----:R-:W-:Y:S01]  /*0c80*/  FFMA R5, R5, R14, R22 ;  /* 0x0000000e05057223 */ /* 0x001fe20000000016 */
[----:B----4-:R-:W-:-:S03]  /*0c90*/  FFMA R23, R24, R15, R23 ;  /* 0x0000000f18177223 */ /* 0x010fc60000000017 */
[----:B-----5:R-:W-:Y:S01]  /*0ca0*/  FFMA R25, R26, R15, R5 ;  /* 0x0000000f1a197223 */ /* 0x020fe20000000005 */
[----:B------:R-:W-:Y:S06]  /*0cb0*/  BAR.SYNC.DEFER_BLOCKING 0x0 ;  /* 0x0000000000007b1d */ /* 0x000fec0000010000 */
[----:B------:R-:W-:Y:S05]  /*0cc0*/  BRA.U !UP0, `(.L_x_0) ;  /* 0x0000000908d47547 */ /* 0x000fea000b800000 */
[----:B------:R-:W0:Y:S01]  /*0cd0*/  LDC R17, c[0x0][0x3a0] ;  /* 0x0000e800ff117b82 */ /* 0x000e220000000800 */
[----:B------:R-:W-:Y:S01]  /*0ce0*/  IADD3 R16, PT, PT, R19, 0x10, RZ ;  /* 0x0000001013107810 */ /* 0x000fe20007ffe0ff */
[----:B------:R-:W1:Y:S01]  /*0cf0*/  LDCU.64 UR10, c[0x0][0x388] ;  /* 0x00007100ff0a77ac */ /* 0x000e620008000a00 */
[----:B------:R-:W-:Y:S02]  /*0d00*/  IADD3 R21, PT, PT, R21, 0x10, RZ ;  /* 0x0000001015157810 */ /* 0x000fe40007ffe0ff */
[----:B------:R-:W-:Y:S01]  /*0d10*/  IADD3 R18, PT, PT, R18, 0x10, RZ ;  /* 0x0000001012127810 */ /* 0x000fe20007ffe0ff */
[----:B------:R-:W2:Y:S01]  /*0d20*/  LDCU.64 UR6, c[0x0][0x398] ;  /* 0x00007300ff0677ac */ /* 0x000ea20008000a00 */
[----:B------:R-:W-:-:S07]  /*0d30*/  MOV R19, R4 ;  /* 0x0000000400137202 */ /* 0x000fce0000000f00 */
.L_x_1:
[----:B--2---:R-:W-:Y:S02]  /*0d40*/  ISETP.GE.AND P0, PT, R18, UR7, PT ;  /* 0x0000000712007c0c */ /* 0x004fe4000bf06270 */
[----:B------:R-:W-:Y:S02]  /*0d50*/  ISETP.GE.AND P1, PT, R16, UR7, PT ;  /* 0x0000000710007c0c */ /* 0x000fe4000bf26270 */
[----:B------:R-:W-:Y:S02]  /*0d60*/  ISETP.GE.OR P0, PT, R11, UR6, P0 ;  /* 0x000000060b007c0c */ /* 0x000fe40008706670 */
[C---:B0-----:R-:W-:Y:S02]  /*0d70*/  ISETP.GE.OR P2, PT, R10.reuse, R17, P1 ;  /* 0x000000110a00720c */ /* 0x041fe40000f46670 */
[C---:B------:R-:W-:Y:S02]  /*0d80*/  IADD3 R12, PT, PT, R10.reuse, 0x10, RZ ;  /* 0x000000100a0c7810 */ /* 0x040fe40007ffe0ff */
[----:B------:R-:W-:-:S02]  /*0d90*/  IADD3 R14, PT, PT, R10, 0x20, RZ ;  /* 0x000000200a0e7810 */ /* 0x000fc40007ffe0ff */
[C---:B------:R-:W-:Y:S02]  /*0da0*/  IADD3 R22, PT, PT, R10.reuse, 0x30, RZ ;  /* 0x000000300a167810 */ /* 0x040fe40007ffe0ff */
[----:B------:R-:W-:Y:S02]  /*0db0*/  IADD3 R13, P3, PT, R10, R19, RZ ;  /* 0x000000130a0d7210 */ /* 0x000fe40007f7e0ff */
[-C--:B------:R-:W-:Y:S01]  /*0dc0*/  ISETP.GE.OR P4, PT, R12, R17.reuse, P1 ;  /* 0x000000110c00720c */ /* 0x080fe20000f86670 */
[----:B------:R-:W0:Y:S01]  /*0dd0*/  @!P0 LDC.64 R6, c[0x0][0x380] ;  /* 0x0000e000ff068b82 */ /* 0x000e220000000a00 */
[-C--:B------:R-:W-:Y:S02]  /*0de0*/  ISETP.GE.OR P5, PT, R14, R17.reuse, P1 ;  /* 0x000000110e00720c */ /* 0x080fe40000fa6670 */
[----:B------:R-:W-:Y:S01]  /*0df0*/  ISETP.GE.OR P1, PT, R22, R17, P1 ;  /* 0x000000111600720c */ /* 0x000fe20000f26670 */
[----:B------:R-:W-:Y:S01]  /*0e00*/  HFMA2 R22, -RZ, RZ, 0, 0 ;  /* 0x00000000ff167431 */ /* 0x000fe200000001ff */
[----:B------:R-:W-:Y:S01]  /*0e10*/  LEA.HI.X.SX32 R14, R19, R0, 0x1, P3 ;  /* 0x00000000130e7211 */ /* 0x000fe200018f0eff */
[----:B------:R-:W-:Y:S01]  /*0e20*/  HFMA2 R28, -RZ, RZ, 0, 0 ;  /* 0x00000000ff1c7431 */ /* 0x000fe200000001ff */
[----:B-1----:R-:W-:Y:S01]  /*0e30*/  LEA R12, P3, R13, UR10, 0x2 ;  /* 0x0000000a0d0c7c11 */ /* 0x002fe2000f8610ff */
[----:B------:R-:W1:Y:S01]  /*0e40*/  @!P2 LDC.64 R4, c[0x0][0x388] ;  /* 0x0000e200ff04ab82 */ /* 0x000e620000000a00 */
[----:B------:R-:W-:-:S02]  /*0e50*/  MOV R26, RZ ;  /* 0x000000ff001a7202 */ /* 0x000fc40000000f00 */
[----:B------:R-:W-:Y:S02]  /*0e60*/  LEA.HI.X R13, R13, UR11, R14, 0x2, P3 ;  /* 0x0000000b0d0d7c11 */ /* 0x000fe400098f140e */
[----:B------:R-:W-:-:S03]  /*0e70*/  CS2R R14, SRZ ;  /* 0x00000000000e7805 */ /* 0x000fc6000001ff00 */
[----:B------:R-:W2:Y:S04]  /*0e80*/  @!P1 LDG.E.CONSTANT R26, desc[UR8][R12.64+0xc0] ;  /* 0x0000c0080c1a9981 */ /* 0x000ea8000c1e9900 */
[----:B------:R-:W3:Y:S01]  /*0e90*/  @!P4 LDG.E.CONSTANT R15, desc[UR8][R12.64+0x40] ;  /* 0x000040080c0fc981 */ /* 0x000ee2000c1e9900 */
[----:B0-----:R-:W-:-:S03]  /*0ea0*/  @!P0 IMAD.WIDE.U32 R6, R21, 0x4, R6 ;  /* 0x0000000415068825 */ /* 0x001fc600078e0006 */
[----:B------:R-:W4:Y:S04]  /*0eb0*/  @!P5 LDG.E.CONSTANT R14, desc[UR8][R12.64+0x80] ;  /* 0x000080080c0ed981 */ /* 0x000f28000c1e9900 */
[----:B------:R-:W5:Y:S01]  /*0ec0*/  @!P0 LDG.E.CONSTANT R22, desc[UR8][R6.64] ;  /* 0x0000000806168981 */ /* 0x000f62000c1e9900 */
[----:B-1----:R-:W-:-:S05]  /*0ed0*/  @!P2 IMAD.WIDE R4, R20, 0x4, R4 ;  /* 0x000000041404a825 */ /* 0x002fca00078e0204 */
[----:B------:R-:W2:Y:S04]  /*0ee0*/  @!P2 LDG.E.CONSTANT R28, desc[UR8][R4.64] ;  /* 0x00000008041ca981 */ /* 0x000ea8000c1e9900 */
[----:B-----5:R-:W-:Y:S04]  /*0ef0*/  STS [R3], R22 ;  /* 0x0000001603007388 */ /* 0x020fe80000000800 */
[----:B---3--:R-:W-:Y:S04]  /*0f00*/  STS [R8+0x40], R15 ;  /* 0x0000400f08007388 */ /* 0x008fe80000000800 */
[----:B----4-:R-:W-:Y:S04]  /*0f10*/  STS [R8+0x80], R14 ;  /* 0x0000800e08007388 */ /* 0x010fe80000000800 */
[----:B--2---:R-:W-:Y:S04]  /*0f20*/  STS [R8+0xc0], R26 ;  /* 0x0000c01a08007388 */ /* 0x004fe80000000800 */
[----:B------:R-:W-:Y:S01]  /*0f30*/  STS [R8], R28 ;  /* 0x0000001c08007388 */ /* 0x000fe20000000800 */
[----:B------:R-:W-:Y:S06]  /*0f40*/  BAR.SYNC.DEFER_BLOCKING 0x0 ;  /* 0x0000000000007b1d */ /* 0x000fec0000010000 */
[----:B------:R-:W-:Y:S04]  /*0f50*/  LDS.128 R12, [R9] ;  /* 0x00000000090c7984 */ /* 0x000fe80000000c00 */
[----:B------:R-:W0:Y:S04]  /*0f60*/  LDS R6, [R2+0x40] ;  /* 0x0000400002067984 */ /* 0x000e280000000800 */
[----:B------:R-:W1:Y:S04]  /*0f70*/  LDS R24, [R2] ;  /* 0x0000000002187984 */ /* 0x000e680000000800 */
[----:B------:R-:W2:Y:S04]  /*0f80*/  LDS R5, [R2+0xc0] ;  /* 0x0000c00002057984 */ /* 0x000ea80000000800 */
[----:B------:R-:W3:Y:S04]  /*0f90*/  LDS R26, [R2+0x80] ;  /* 0x00008000021a7984 */ /* 0x000ee80000000800 */
[----:B------:R-:W4:Y:S04]  /*0fa0*/  LDS R7, [R2+0x100] ;  /* 0x0001000002077984 */ /* 0x000f280000000800 */
[----:B------:R-:W5:Y:S04]  /*0fb0*/  LDS R22, [R2+0x180] ;  /* 0x0001800002167984 */ /* 0x000f680000000800 */
[----:B------:R-:W-:Y:S01]  /*0fc0*/  LDS R28, [R2+0x280] ;  /* 0x00028000021c7984 */ /* 0x000fe20000000800 */
[----:B0-----:R-:W-:-:S03]  /*0fd0*/  FFMA R4, R12, R6, R25 ;  /* 0x000000060c047223 */ /* 0x001fc60000000019 */
[----:B------:R-:W0:Y:S04]  /*0fe0*/  LDS R6, [R2+0x1c0] ;  /* 0x0001c00002067984 */ /* 0x000e280000000800 */
[----:B------:R-:W0:Y:S01]  /*0ff0*/  LDS R25, [R2+0x140] ;  /* 0x0001400002197984 */ /* 0x000e220000000800 */
[C---:B-1----:R-:W-:Y:S01]  /*1000*/  FFMA R24, R12.reuse, R24, R27 ;  /* 0x000000180c187223 */ /* 0x042fe2000000001b */
[C---:B--2---:R-:W-:Y:S01]  /*1010*/  FFMA R29, R12.reuse, R5, R29 ;  /* 0x000000050c1d7223 */ /* 0x044fe2000000001d */
[----:B---3--:R-:W-:Y:S02]  /*1020*/  FFMA R23, R12, R26, R23 ;  /* 0x0000001a0c177223 */ /* 0x008fe40000000017 */
[----:B------:R-:W1:Y:S01]  /*1030*/  LDS R12, [R2+0x200] ;  /* 0x00020000020c7984 */ /* 0x000e620000000800 */
[----:B----4-:R-:W-:-:S03]  /*1040*/  FFMA R5, R7, R13, R24 ;  /* 0x0000000d07057223 */ /* 0x010fc60000000018 */
[----:B------:R-:W2:Y:S01]  /*1050*/  LDS R7, [R2+0x240] ;  /* 0x0002400002077984 */ /* 0x000ea20000000800 */
[----:B-----5:R-:W-:-:S03]  /*1060*/  FFMA R23, R22, R13, R23 ;  /* 0x0000000d16177223 */ /* 0x020fc60000000017 */
[----:B------:R-:W3:Y:S04]  /*1070*/  LDS R24, [R2+0x300] ;  /* 0x0003000002187984 */ /* 0x000ee80000000800 */
[----:B------:R-:W4:Y:S01]  /*1080*/  LDS R22, [R2+0x340] ;  /* 0x0003400002167984 */ /* 0x000f220000000800 */
[----:B0-----:R-:W-:-:S03]  /*1090*/  FFMA R26, R6, R13, R29 ;  /* 0x0000000d061a7223 */ /* 0x001fc6000000001d */
[----:B------:R-:W0:Y:S01]  /*10a0*/  LDS R6, [R2+0x380] ;  /* 0x0003800002067984 */ /* 0x000e220000000800 */
[----:B------:R-:W-:-:S03]  /*10b0*/  FFMA R4, R25, R13, R4 ;  /* 0x0000000d19047223 */ /* 0x000fc60000000004 */
[----:B------:R-:W5:Y:S01]  /*10c0*/  LDS R13, [R2+0x2c0] ;  /* 0x0002c000020d7984 */ /* 0x000f620000000800 */
[----:B------:R-:W-:-:S03]  /*10d0*/  FFMA R27, R28, R14, R23 ;  /* 0x0000000e1c1b7223 */ /* 0x000fc60000000017 */
[----:B------:R-:W-:Y:S01]  /*10e0*/  LDS R28, [R2+0x640] ;  /* 0x00064000021c7984 */ /* 0x000fe20000000800 */
[----:B-1----:R-:W-:-:S03]  /*10f0*/  FFMA R5, R12, R14, R5 ;  /* 0x0000000e0c057223 */ /* 0x002fc60000000005 */
[----:B------:R-:W1:Y:S01]  /*1100*/  LDS R12, [R2+0x3c0] ;  /* 0x0003c000020c7984 */ /* 0x000e620000000800 */
[----:B--2---:R-:W-:-:S03]  /*1110*/  FFMA R7, R7, R14, R4 ;  /* 0x0000000e07077223 */ /* 0x004fc60000000004 */
[----:B------:R-:W-:Y:S01]  /*1120*/  LDS R29, [R2+0xd40] ;  /* 0x000d4000021d7984 */ /* 0x000fe20000000800 */
[----:B---3--:R-:W-:-:S03]  /*1130*/  FFMA R23, R24, R15, R5 ;  /* 0x0000000f18177223 */ /* 0x008fc60000000005 */
[----:B------:R-:W-:Y:S01]  /*1140*/  LDS R24, [R2+0x440] ;  /* 0x0004400002187984 */ /* 0x000fe20000000800 */
[----:B----4-:R-:W-:-:S03]  /*1150*/  FFMA R25, R22, R15, R7 ;  /* 0x0000000f16197223 */ /* 0x010fc60000000007 */
[----:B------:R-:W-:Y:S01]  /*1160*/  LDS R22, [R2+0x400] ;  /* 0x0004000002167984 */ /* 0x000fe20000000800 */
[----:B0-----:R-:W-:-:S03]  /*1170*/  FFMA R27, R6, R15, R27 ;  /* 0x0000000f061b7223 */ /* 0x001fc6000000001b */
[----:B------:R-:W0:Y:S01]  /*1180*/  LDS.128 R4, [R9+0x10] ;  /* 0x0000100009047984 */ /* 0x000e220000000c00 */
[----:B-----5:R-:W-:-:S03]  /*1190*/  FFMA R13, R13, R14, R26 ;  /* 0x0000000e0d0d7223 */ /* 0x020fc6000000001a */
[----:B------:R-:W2:Y:S01]  /*11a0*/  LDS R14, [R2+0x480] ;  /* 0x00048000020e7984 */ /* 0x000ea20000000800 */
[----:B-1----:R-:W-:-:S03]  /*11b0*/  FFMA R13, R12, R15, R13 ;  /* 0x0000000f0c0d7223 */ /* 0x002fc6000000000d */
[----:B------:R-:W1:Y:S04]  /*11c0*/  LDS R12, [R2+0x4c0] ;  /* 0x0004c000020c7984 */ /* 0x000e680000000800 */
[----:B------:R-:W3:Y:S01]  /*11d0*/  LDS R15, [R2+0x500] ;  /* 0x00050000020f7984 */ /* 0x000ee20000000800 */
[----:B0-----:R-:W-:-:S03]  /*11e0*/  FFMA R22, R4, R22, R23 ;  /* 0x0000001604167223 */ /* 0x001fc60000000017 */
[----:B------:R-:W0:Y:S01]  /*11f0*/  LDS R23, [R2+0x580] ;  /* 0x0005800002177984 */ /* 0x000e220000000800 */
[----:B--2---:R-:W-:-:S03]  /*1200*/  FFMA R26, R4, R14, R27 ;  /* 0x0000000e041a7223 */ /* 0x004fc6000000001b */
[----:B------:R-:W2:Y:S04]  /*1210*/  LDS R14, [R2+0x5c0] ;  /* 0x0005c000020e7984 */ /* 0x000ea80000000800 */
[----:B------:R-:W4:Y:S01]  /*1220*/  LDS R27, [R2+0x540] ;  /* 0x00054000021b7984 */ /* 0x000f220000000800 */
[C---:B------:R-:W-:Y:S01]  /*1230*/  FFMA R24, R4.reuse, R24, R25 ;  /* 0x0000001804187223 */ /* 0x040fe20000000019 */
[----:B-1----:R-:W-:Y:S02]  /*1240*/  FFMA R25, R4, R12, R13 ;  /* 0x0000000c04197223 */ /* 0x002fe4000000000d */
[----:B------:R-:W1:Y:S01]  /*1250*/  LDS R13, [R2+0x600] ;  /* 0x00060000020d7984 */ /* 0x000e620000000800 */
[----:B---3--:R-:W-:-:S03]  /*1260*/  FFMA R22, R15, R5, R22 ;  /* 0x000000050f167223 */ /* 0x008fc60000000016 */
[----:B------:R-:W-:Y:S04]  /*1270*/  LDS R12, [R2+0x780] ;  /* 0x00078000020c7984 */ /* 0x000fe80000000800 */
[----:B------:R-:W-:Y:S01]  /*1280*/  LDS R4, [R2+0x7c0] ;  /* 0x0007c00002047984 */ /* 0x000fe20000000800 */
[-C--:B0-----:R-:W-:Y:S01]  /*1290*/  FFMA R23, R23, R5.reuse, R26 ;  /* 0x0000000517177223 */ /* 0x081fe2000000001a */
[-C--:B--2---:R-:W-:Y:S02]  /*12a0*/  FFMA R26, R14, R5.reuse, R25 ;  /* 0x000000050e1a7223 */ /* 0x084fe40000000019 */
[----:B------:R-:W0:Y:S01]  /*12b0*/  LDS R25, [R2+0x680] ;  /* 0x0006800002197984 */ /* 0x000e220000000800 */
[----:B----4-:R-:W-:-:S03]  /*12c0*/  FFMA R15, R27, R5, R24 ;  /* 0x000000051b0f7223 */ /* 0x010fc60000000018 */
[----:B------:R-:W2:Y:S04]  /*12d0*/  LDS R24, [R2+0x700] ;  /* 0x0007000002187984 */ /* 0x000ea80000000800 */
[----:B------:R-:W3:Y:S04]  /*12e0*/  LDS R14, [R2+0x740] ;  /* 0x00074000020e7984 */ /* 0x000ee80000000800 */
[----:B------:R-:W4:Y:S01]  /*12f0*/  LDS R5, [R2+0x6c0] ;  /* 0x0006c00002057984 */ /* 0x000f220000000800 */
[-C--:B-1----:R-:W-:Y:S01]  /*1300*/  FFMA R13, R13, R6.reuse, R22 ;  /* 0x000000060d0d7223 */ /* 0x082fe20000000016 */
[----:B------:R-:W-:-:S02]  /*1310*/  FFMA R15, R28, R6, R15 ;  /* 0x000000061c0f7223 */ /* 0x000fc4000000000f */
[----:B------:R-:W-:Y:S04]  /*1320*/  LDS R22, [R2+0x800] ;  /* 0x0008000002167984 */ /* 0x000fe80000000800 */
[----:B------:R-:W-:Y:S01]  /*1330*/  LDS R28, [R2+0xa40] ;  /* 0x000a4000021c7984 */ /* 0x000fe20000000800 */
[----:B0-----:R-:W-:Y:S01]  /*1340*/  FFMA R27, R25, R6, R23 ;  /* 0x00000006191b7223 */ /* 0x001fe20000000017 */
[----:B--2---:R-:W-:-:S03]  /*1350*/  FFMA R23, R24, R7, R13 ;  /* 0x0000000718177223 */ /* 0x004fc6000000000d */
[-C--:B------:R-:W-:Y:S01]  /*1360*/  FFMA R27, R12, R7.reuse, R27 ;  /* 0x000000070c1b7223 */ /* 0x080fe2000000001b */
[----:B------:R-:W-:Y:S01]  /*1370*/  LDS R24, [R2+0x840] ;  /* 0x0008400002187984 */ /* 0x000fe20000000800 */
[----:B---3--:R-:W-:-:S03]  /*1380*/  FFMA R25, R14, R7, R15 ;  /* 0x000000070e197223 */ /* 0x008fc6000000000f */
[----:B------:R-:W0:Y:S01]  /*1390*/  LDS.128 R12, [R9+0x20] ;  /* 0x00002000090c7984 */ /* 0x000e220000000c00 */
[----:B----4-:R-:W-:-:S03]  /*13a0*/  FFMA R5, R5, R6, R26 ;  /* 0x0000000605057223 */ /* 0x010fc6000000001a */
[----:B------:R-:W1:Y:S01]  /*13b0*/  LDS R6, [R2+0x880] ;  /* 0x0008800002067984 */ /* 0x000e620000000800 */
[----:B------:R-:W-:-:S03]  /*13c0*/  FFMA R5, R4, R7, R5 ;  /* 0x0000000704057223 */ /* 0x000fc60000000005 */
[----:B------:R-:W2:Y:S04]  /*13d0*/  LDS R4, [R2+0x8c0] ;  /* 0x0008c00002047984 */ /* 0x000ea80000000800 */
[----:B------:R-:W3:Y:S01]  /*13e0*/  LDS R7, [R2+0x900] ;  /* 0x0009000002077984 */ /* 0x000ee20000000800 */
[----:B0-----:R-:W-:-:S03]  /*13f0*/  FFMA R22, R12, R22, R23 ;  /* 0x000000160c167223 */ /* 0x001fc60000000017 */
[----:B------:R-:W0:Y:S01]  /*1400*/  LDS R23, [R2+0x980] ;  /* 0x0009800002177984 */ /* 0x000e220000000800 */
[----:B-1----:R-:W-:-:S03]  /*1410*/  FFMA R26, R12, R6, R27 ;  /* 0x000000060c1a7223 */ /* 0x002fc6000000001b */
[----:B------:R-:W1:Y:S04]  /*1420*/  LDS R6, [R2+0x9c0] ;  /* 0x0009c00002067984 */ /* 0x000e680000000800 */
[----:B------:R-:W4:Y:S01]  /*1430*/  LDS R27, [R2+0x940] ;  /* 0x00094000021b7984 */ /* 0x000f220000000800 */
[C---:B------:R-:W-:Y:S01]  /*1440*/  FFMA R24, R12.reuse, R24, R25 ;  /* 0x000000180c187223 */ /* 0x040fe20000000019 */
[----:B--2---:R-:W-:Y:S02]  /*1450*/  FFMA R25, R12, R4, R5 ;  /* 0x000000040c197223 */ /* 0x004fe40000000005 */
[----:B------:R-:W2:Y:S01]  /*1460*/  LDS R5, [R2+0xa00] ;  /* 0x000a000002057984 */ /* 0x000ea20000000800 */
[----:B---3--:R-:W-:-:S03]  /*1470*/  FFMA R22, R7, R13, R22 ;  /* 0x0000000d07167223 */ /* 0x008fc60000000016 */
[----:B------:R-:W-:Y:S04]  /*1480*/  LDS R4, [R2+0xb80] ;  /* 0x000b800002047984 */ /* 0x000fe80000000800 */
[----:B------:R-:W-:Y:S01]  /*1490*/  LDS R12, [R2+0xbc0] ;  /* 0x000bc000020c7984 */ /* 0x000fe20000000800 */
[-C--:B0-----:R-:W-:Y:S01]  /*14a0*/  FFMA R23, R23, R13.reuse, R26 ;  /* 0x0000000d17177223 */ /* 0x081fe2000000001a */
[-C--:B-1----:R-:W-:Y:S02]  /*14b0*/  FFMA R26, R6, R13.reuse, R25 ;  /* 0x0000000d061a7223 */ /* 0x082fe40000000019 */
[----:B------:R-:W0:Y:S01]  /*14c0*/  LDS R25, [R2+0xa80] ;  /* 0x000a800002197984 */ /* 0x000e220000000800 */
[----:B----4-:R-:W-:-:S03]  /*14d0*/  FFMA R7, R27, R13, R24 ;  /* 0x0000000d1b077223 */ /* 0x010fc60000000018 */
[----:B------:R-:W1:Y:S04]  /*14e0*/  LDS R13, [R2+0xac0] ;  /* 0x000ac000020d7984 */ /* 0x000e680000000800 */
[----:B------:R-:W3:Y:S04]  /*14f0*/  LDS R24, [R2+0xb00] ;  /* 0x000b000002187984 */ /* 0x000ee80000000800 */
[----:B------:R-:W4:Y:S01]  /*1500*/  LDS R6, [R2+0xb40] ;  /* 0x000b400002067984 */ /* 0x000f220000000800 */
[-C--:B--2---:R-:W-:Y:S01]  /*1510*/  FFMA R5, R5, R14.reuse, R22 ;  /* 0x0000000e05057223 */ /* 0x084fe20000000016 */
[----:B------:R-:W-:-:S02]  /*1520*/  FFMA R7, R28, R14, R7 ;  /* 0x0000000e1c077223 */ /* 0x000fc40000000007 */
[----:B------:R-:W-:Y:S04]  /*1530*/  LDS R22, [R2+0xc00] ;  /* 0x000c000002167984 */ /* 0x000fe80000000800 */
[----:B------:R-:W-:Y:S01]  /*1540*/  LDS R28, [R2+0xe80] ;  /* 0x000e8000021c7984 */ /* 0x000fe20000000800 */
[-C--:B0-----:R-:W-:Y:S01]  /*1550*/  FFMA R27, R25, R14.reuse, R23 ;  /* 0x0000000e191b7223 */ /* 0x081fe20000000017 */
[----:B-1----:R-:W-:-:S03]  /*1560*/  FFMA R13, R13, R14, R26 ;  /* 0x0000000e0d0d7223 */ /* 0x002fc6000000001a */
[-C--:B------:R-:W-:Y:S01]  /*1570*/  FFMA R27, R4, R15.reuse, R27 ;  /* 0x0000000f041b7223 */ /* 0x080fe2000000001b */
[----:B------:R-:W-:Y:S01]  /*1580*/  LDS R14, [R2+0xc80] ;  /* 0x000c8000020e7984 */ /* 0x000fe20000000800 */
[-C--:B---3--:R-:W-:Y:S01]  /*1590*/  FFMA R23, R24, R15.reuse, R5 ;  /* 0x0000000f18177223 */ /* 0x088fe20000000005 */
[-C--:B----4-:R-:W-:Y:S02]  /*15a0*/  FFMA R25, R6, R15.reuse, R7 ;  /* 0x0000000f06197223 */ /* 0x090fe40000000007 */
[----:B------:R-:W-:Y:S04]  /*15b0*/  LDS R24, [R2+0xc40] ;  /* 0x000c400002187984 */ /* 0x000fe80000000800 */
[----:B------:R-:W0:Y:S01]  /*15c0*/  LDS.128 R4, [R9+0x30] ;  /* 0x0000300009047984 */ /* 0x000e220000000c00 */
[----:B------:R-:W-:-:S03]  /*15d0*/  FFMA R13, R12, R15, R13 ;  /* 0x0000000f0c0d7223 */ /* 0x000fc6000000000d */
[----:B------:R-:W1:Y:S04]  /*15e0*/  LDS R12, [R2+0xcc0] ;  /* 0x000cc000020c7984 */ /* 0x000e680000000800 */
[----:B------:R-:W-:Y:S01]  /*15f0*/  LDS R15, [R2+0xe00] ;  /* 0x000e0000020f7984 */ /* 0x000fe20000000800 */
[C---:B0-----:R-:W-:Y:S01]  /*1600*/  FFMA R26, R4.reuse, R14, R27 ;  /* 0x0000000e041a7223 */ /* 0x041fe2000000001b */
[C---:B------:R-:W-:Y:S02]  /*1610*/  FFMA R22, R4.reuse, R22, R23 ;  /* 0x0000001604167223 */ /* 0x040fe40000000017 */
[----:B------:R-:W0:Y:S04]  /*1620*/  LDS R27, [R2+0xd00] ;  /* 0x000d0000021b7984 */ /* 0x000e280000000800 */
[----:B------:R-:W2:Y:S04]  /*1630*/  LDS R23, [R2+0xd80] ;  /* 0x000d800002177984 */ /* 0x000ea80000000800 */
[----:B------:R-:W3:Y:S01]  /*1640*/  LDS R14, [R2+0xdc0] ;  /* 0x000dc000020e7984 */ /* 0x000ee20000000800 */
[C---:B------:R-:W-:Y:S01]  /*1650*/  FFMA R24, R4.reuse, R24, R25 ;  /* 0x0000001804187223 */ /* 0x040fe20000000019 */
[----:B-1----:R-:W-:-:S02]  /*1660*/  FFMA R25, R4, R12, R13 ;  /* 0x0000000c04197223 */ /* 0x002fc4000000000d */
[----:B------:R-:W1:Y:S01]  /*1670*/  LDS R12, [R2+0xf80] ;  /* 0x000f8000020c7984 */ /* 0x000e620000000800 */
[----:B------:R-:W-:-:S03]  /*1680*/  FFMA R13, R29, R5, R24 ;  /* 0x000000051d0d7223 */ /* 0x000fc60000000018 */
[----:B------:R-:W-:Y:S01]  /*1690*/  LDS R4, [R2+0xfc0] ;  /* 0x000fc00002047984 */ /* 0x000fe20000000800 */
[-C--:B0-----:R-:W-:Y:S01]  /*16a0*/  FFMA R22, R27, R5.reuse, R22 ;  /* 0x000000051b167223 */ /* 0x081fe20000000016 */
[-C--:B--2---:R-:W-:Y:S02]  /*16b0*/  FFMA R23, R23, R5.reuse, R26 ;  /* 0x0000000517177223 */ /* 0x084fe4000000001a */
[----:B------:R-:W0:Y:S01]  /*16c0*/  LDS R26, [R2+0xe40] ;  /* 0x000e4000021a7984 */ /* 0x000e220000000800 */
[----:B---3--:R-:W-:-:S03]  /*16d0*/  FFMA R24, R14, R5, R25 ;  /* 0x000000050e187223 */ /* 0x008fc60000000019 */
[----:B------:R-:W2:Y:S01]  /*16e0*/  LDS R5, [R2+0xec0] ;  /* 0x000ec00002057984 */ /* 0x000ea20000000800 */
[----:B------:R-:W-:-:S03]  /*16f0*/  FFMA R15, R15, R6, R22 ;  /* 0x000000060f0f7223 */ /* 0x000fc60000000016 */
[----:B------:R-:W3:Y:S04]  /*1700*/  LDS R14, [R2+0xf00] ;  /* 0x000f0000020e7984 */ /* 0x000ee80000000800 */
[----:B------:R-:W4:Y:S01]  /*1710*/  LDS R22, [R2+0xf40] ;  /* 0x000f400002167984 */ /* 0x000f220000000800 */
[----:B------:R-:W-:-:S04]  /*1720*/  UIADD3 UR4, UPT, UPT, UR4, 0x1, URZ ;  /* 0x0000000104047890 */ /* 0x000fc8000fffe0ff */
[----:B------:R-:W-:Y:S01]  /*1730*/  UISETP.NE.AND UP0, UPT, UR4, URZ, UPT ;  /* 0x000000ff0400728c */ /* 0x000fe2000bf05270 */
[----:B------:R-:W-:Y:S01]  /*1740*/  FFMA R23, R28, R6, R23 ;  /* 0x000000061c177223 */ /* 0x000fe20000000017 */
[----:B------:R-:W-:Y:S02]  /*1750*/  IADD3 R16, PT, PT, R16, 0x10, RZ ;  /* 0x0000001010107810 */ /* 0x000fe40007ffe0ff */
[----:B------:R-:W-:Y:S01]  /*1760*/  IADD3 R18, PT, PT, R18, 0x10, RZ ;  /* 0x0000001012127810 */ /* 0x000fe20007ffe0ff */
[----:B-1----:R-:W-:Y:S01]  /*1770*/  FFMA R23, R12, R7, R23 ;  /* 0x000000070c177223 */ /* 0x002fe20000000017 */
[----:B------:R-:W-:Y:S02]  /*1780*/  LEA R19, R17, R19, 0x4 ;  /* 0x0000001311137211 */ /* 0x000fe400078e20ff */
[----:B------:R-:W-:Y:S02]  /*1790*/  IADD3 R21, PT, PT, R21, 0x10, RZ ;  /* 0x0000001015157810 */ /* 0x000fe40007ffe0ff */
[----:B------:R-:W-:Y:S01]  /*17a0*/  LEA R20, R17, R20, 0x4 ;  /* 0x0000001411147211 */ /* 0x000fe200078e20ff */
[-C--:B0-----:R-:W-:Y:S01]  /*17b0*/  FFMA R13, R26, R6.reuse, R13 ;  /* 0x000000061a0d7223 */ /* 0x081fe2000000000d */
[----:B--2---:R-:W-:Y:S01]  /*17c0*/  FFMA R5, R5, R6, R24 ;  /* 0x0000000605057223 */ /* 0x004fe20000000018 */
[----:B---3--:R-:W-:-:S03]  /*17d0*/  FFMA R27, R14, R7, R15 ;  /* 0x000000070e1b7223 */ /* 0x008fc6000000000f */
[-C--:B------:R-:W-:Y:S01]  /*17e0*/  FFMA R29, R4, R7.reuse, R5 ;  /* 0x00000007041d7223 */ /* 0x080fe20000000005 */
[----:B----4-:R-:W-:Y:S01]  /*17f0*/  FFMA R25, R22, R7, R13 ;  /* 0x0000000716197223 */ /* 0x010fe2000000000d */
[----:B------:R-:W-:Y:S06]  /*1800*/  BAR.SYNC.DEFER_BLOCKING 0x0 ;  /* 0x0000000000007b1d */ /* 0x000fec0000010000 */
[----:B------:R-:W-:Y:S05]  /*1810*/  BRA.U UP0, `(.L_x_1) ;  /* 0xfffffff500487547 */ /* 0x000fea000b83ffff */
.L_x_0:
[----:B------:R-:W0:Y:S01]  /*1820*/  LDCU UR12, c[0x0][0x3a0] ;  /* 0x00007400ff0c77ac */ /* 0x000e220008000800 */
[C---:B------:R-:W-:Y:S02]  /*1830*/  IADD3 R0, PT, PT, R10.reuse, 0x10, RZ ;  /* 0x000000100a007810 */ /* 0x040fe40007ffe0ff */
[C---:B------:R-:W-:Y:S01]  /*1840*/  IADD3 R4, PT, PT, R10.reuse, 0x20, RZ ;  /* 0x000000200a047810 */ /* 0x040fe20007ffe0ff */
[----:B------:R-:W1:Y:S01]  /*1850*/  LDCU UR13, c[0x0][0x398] ;  /* 0x00007300ff0d77ac */ /* 0x000e620008000800 */
[C---:B------:R-:W-:Y:S01]  /*1860*/  IADD3 R6, PT, PT, R10.reuse, 0x30, RZ ;  /* 0x000000300a067810 */ /* 0x040fe20007ffe0ff */
[----:B------:R-:W2:Y:S01]  /*1870*/  LDCU.64 UR4, c[0x0][0x390] ;  /* 0x00007200ff0477ac */ /* 0x000ea20008000a00 */
[----:B0-----:R-:W-:Y:S01]  /*1880*/  ISETP.GE.AND P0, PT, R10, UR12, PT ;  /* 0x0000000c0a007c0c */ /* 0x001fe2000bf06270 */
[C---:B------:R-:W-:Y:S01]  /*1890*/  IMAD R5, R11.reuse, UR12, RZ ;  /* 0x0000000c0b057c24 */ /* 0x040fe2000f8e02ff */
[----:B------:R-:W-:Y:S02]  /*18a0*/  ISETP.GE.AND P1, PT, R0, UR12, PT ;  /* 0x0000000c00007c0c */ /* 0x000fe4000bf26270 */
[----:B-1----:R-:W-:-:S02]  /*18b0*/  ISETP.LT.AND P0, PT, R11, UR13, !P0 ;  /* 0x0000000d0b007c0c */ /* 0x002fc4000c701270 */
[----:B------:R-:W-:Y:S02]  /*18c0*/  SHF.R.S32.HI R7, RZ, 0x1f, R5 ;  /* 0x0000001fff077819 */ /* 0x000fe40000011405 */
[----:B------:R-:W-:Y:S02]  /*18d0*/  IADD3 R0, P3, PT, R10, R5, RZ ;  /* 0x000000050a007210 */ /* 0x000fe40007f7e0ff */
[----:B------:R-:W-:Y:S02]  /*18e0*/  ISETP.GE.AND P2, PT, R4, UR12, PT ;  /* 0x0000000c04007c0c */ /* 0x000fe4000bf46270 */
[----:B------:R-:W-:Y:S02]  /*18f0*/  LEA.HI.X.SX32 R7, R10, R7, 0x1, P3 ;  /* 0x000000070a077211 */ /* 0x000fe400018f0eff */
[----:B------:R-:W-:Y:S02]  /*1900*/  ISETP.GE.AND P3, PT, R6, UR12, PT ;  /* 0x0000000c06007c0c */ /* 0x000fe4000bf66270 */
[C---:B------:R-:W-:Y:S01]  /*1910*/  ISETP.GE.OR P1, PT, R11.reuse, UR13, P1 ;  /* 0x0000000d0b007c0c */ /* 0x040fe20008f26670 */
[----:B------:R-:W0:Y:S01]  /*1920*/  @P0 LDC.64 R2, c[0x0][0x390] ;  /* 0x0000e400ff020b82 */ /* 0x000e220000000a00 */
[----:B------:R-:W-:-:S02]  /*1930*/  ISETP.GE.OR P2, PT, R11, UR13, P2 ;  /* 0x0000000d0b007c0c */ /* 0x000fc40009746670 */
[----:B------:R-:W-:Y:S02]  /*1940*/  ISETP.GE.OR P3, PT, R11, UR13, P3 ;  /* 0x0000000d0b007c0c */ /* 0x000fe40009f66670 */
[----:B------:R-:W-:Y:S02]  /*1950*/  @P0 IADD3 R5, PT, PT, R10, R5, RZ ;  /* 0x000000050a050210 */ /* 0x000fe40007ffe0ff */
[----:B--2---:R-:W-:-:S03]  /*1960*/  LEA R4, P4, R0, UR4, 0x2 ;  /* 0x0000000400047c11 */ /* 0x004fc6000f8810ff */
[----:B0-----:R-:W-:Y:S01]  /*1970*/  @P0 IMAD.WIDE R2, R5, 0x4, R2 ;  /* 0x0000000405020825 */ /* 0x001fe200078e0202 */
[----:B------:R-:W-:-:S04]  /*1980*/  LEA.HI.X R5, R0, UR5, R7, 0x2, P4 ;  /* 0x0000000500057c11 */ /* 0x000fc8000a0f1407 */
[----:B------:R0:W-:Y:S04]  /*1990*/  @P0 STG.E desc[UR8][R2.64], R27 ;  /* 0x0000001b02000986 */ /* 0x0001e8000c101908 */
[----:B------:R0:W-:Y:S04]  /*19a0*/  @!P1 STG.E desc[UR8][R4.64+0x40], R25 ;  /* 0x0000401904009986 */ /* 0x0001e8000c101908 */
[----:B------:R0:W-:Y:S01]  /*19b0*/  @!P2 STG.E desc[UR8][R4.64+0x80], R23 ;  /* 0x000080170400a986 */ /* 0x0001e2000c101908 */
[----:B------:R-:W-:Y:S05]  /*19c0*/  @P3 EXIT ;  /* 0x000000000000394d */ /* 0x000fea0003800000 */
[----:B------:R-:W-:Y:S01]  /*19d0*/  STG.E desc[UR8][R4.64+0xc0], R29 ;  /* 0x0000c01d04007986 */ /* 0x000fe2000c101908 */
[----:B------:R-:W-:Y:S05]  /*19e0*/  EXIT ;  /* 0x000000000000794d */ /* 0x000fea0003800000 */
.L_x_2:
[----:B------:R-:W-:-:S00]  /*19f0*/  BRA `(.L_x_2) ;  /* 0xfffffffc00fc7947 */ /* 0x000fc0000383ffff */
[----:B------:R-:W-:-:S00]  /*1a00*/  NOP ;  /* 0x0000000000007918 */ /* 0x000fc00000000000 */
[----:B------:R-:W-:-:S00]  /*1a10*/  NOP ;  /* 0x0000000000007918 */ /* 0x000fc00000000000 */
[----:B------:R-:W-:-:S00]  /*1a20*/  NOP ;  /* 0x0000000000007918 */ /* 0x000fc00000000000 */
[----:B------:R-:W-:-:S00]  /*1a30*/  NOP ;  /* 0x0000000000007918 */ /* 0x000fc00000000000 */
[----:B------:R-:W-:-:S00]  /*1a40*/  NOP ;  /* 0x0000000000007918 */ /* 0x000fc00000000000 */
[----:B------:R-:W-:-:S00]  /*1a50*/  NOP ;  /* 0x0000000000007918 */ /* 0x000fc00000000000 */
[----:B------:R-:W-:-:S00]  /*1a60*/  NOP ;  /* 0x0000000000007918 */ /* 0x000fc00000000000 */
[----:B------:R-:W-:-:S00]  /*1a70*/  NOP ;  /* 0x0000000000007918 */ /* 0x000fc00000000000 */
.L_x_3:


//--------------------- .nv.shared._Z24MatmulCoarsenedKernelRefPKfS0_Pfiii --------------------------
	.section	.nv.shared._Z24MatmulCoarsenedKernelRefPKfS0_Pfiii,"aw",@nobits
	.sectionflags	@""
	.align	4
.nv.shared._Z24MatmulCoarsenedKernelRefPKfS0_Pfiii:
	.zero		6144


//--------------------- .nv.shared.reserved.0     --------------------------
	.section	.nv.shared.reserved.0,"aw",@nobits
	.weak		__nv_reservedSMEM_offset_0_alias
	.size		__nv_reservedSMEM_offset_0_alias, 0, 64
	.other		__nv_reservedSMEM_offset_0_alias,@"STO_CUDA_RESERVED_SHARED STV_DEFAULT"
__nv_reservedSMEM_offset_0_alias:
	.zero		0
	.zero		64


//--------------------- .nv.constant0._Z24MatmulCoarsenedKernelRefPKfS0_Pfiii --------------------------
	.section	.nv.constant0._Z24MatmulCoarsenedKernelRefPKfS0_Pfiii,"a",@progbits
	.sectionflags	@""
	.align	4
.nv.constant0._Z24MatmulCoarsenedKernelRefPKfS0_Pfiii:
	.zero		932


//--------------------- SYMBOLS --------------------------

	.type		.nv.reservedSmem.offset0,@object
	.size		.nv.reservedSmem.offset0,0x4
	.type		.nv.reservedSmem.cap,@object
	.size		.nv.reservedSmem.cap,0x4
